	.target	sm_100a

	.elftype	@"ET_EXEC"


//--------------------- .note.nv.tkinfo           --------------------------
	.section	.note.nv.tkinfo,"",@"SHT_NOTE"
	.sectionflags	@"SHF_NOTE_NV_TKINFO"
	.tkinfo
        /*0018*/ 	.word	0x00000002
        /*0030*/ 	.string	""
        /*0030*/ 	.string	"ptxas"
        /*0030*/ 	.string	"Cuda compilation tools, release 13.0, V13.0.88"
        /*0030*/ 	.string	"Build cuda_13.0.r13.0/compiler.36424714_0"
        /*0030*/ 	.string	"-arch sm_100a -m 64 "



//--------------------- .note.nv.cuinfo           --------------------------
	.section	.note.nv.cuinfo,"",@"SHT_NOTE"
	.sectionflags	@"SHF_NOTE_NV_CUINFO"
        /*0018*/ 	.short	0x0002
        /*001a*/ 	.short	0x0064
        /*001c*/ 	.short	0x0082
	.zero		2


//--------------------- .nv.info                  --------------------------
	.section	.nv.info,"",@"SHT_CUDA_INFO"
	.align	4


	//----- nvinfo : EIATTR_REGCOUNT
	.align		4
        /*0000*/ 	.byte	0x04, 0x2f
        /*0002*/ 	.short	(.L_19 - .L_18)
	.align		4
.L_18:
        /*0004*/ 	.word	index@(_ZN7cutlass13device_kernelINS_4gemm6kernel13GemmUniversalIN4cute5tupleIJiiiiEEENS1_10collective13CollectiveMmaINS1_35MainloopSm100TmaUmmaWarpSpecializedILi17ELi2ELi4ENS5_IJNS4_1CILi1EEESB_SB_EEEEENS5_IJNSA_ILi64EEENSA_ILi128EEENSA_ILi32EEEEEENS_6half_tENS5_IJlSB_lEEESI_SJ_NS4_8TiledMMAINS4_8MMA_AtomIJNS4_20SM100_MMA_F16BF16_SSISI_SI_fLi64ELi128ELNS4_4UMMA5MajorE0ELSO_0ELNSN_7ScaleInE0ELSP_0EEEEEENS4_6LayoutISC_NS5_IJNSA_ILi0EEEST_ST_EEEEENS5_IJNS4_10UnderscoreESW_SW_EEEEENS4_13SM90_TMA_LOADENS4_14ComposedLayoutINS4_7SwizzleILi2ELi4ELi3EEENS4_18smem_ptr_flag_bitsILi16EEENSS_INS5_IJNSA_ILi8EEESG_EEENS5_IJSG_SB_EEEEEEEvNS4_8identityESZ_S19_vS1A_EENS_8epilogue10collective18CollectiveEpilogueINS1C_23Sm100TmaWarpSpecializedILi4ELi2ELi16ELb1ELb0EEEJSH_NS5_IJNSS_ISE_SB_EENSS_ISG_SB_EEEEESI_SJ_SI_SJ_NS1C_6fusion15FusionCallbacksIS1G_NS1K_17LinearCombinationISI_fSI_fLNS_15FloatRoundStyleE2EEESH_S1J_JEEENS4_5SM1004TMEM4LOAD26SM100_TMEM_LOAD_16dp256b4xESZ_S19_NS4_17SM75_U32x4_LDSM_NENS4_14SM90_TMA_STOREES19_NS4_17SM90_U32x4_STSM_NENS4_39AutoVectorizingCopyWithAssumedAlignmentILi128EEEEEEvvEEEEvNT_6ParamsE)
        /*0008*/ 	.word	0x0000005b


	//----- nvinfo : EIATTR_FRAME_SIZE
	.align		4
.L_19:
        /*000c*/ 	.byte	0x04, 0x11
        /*000e*/ 	.short	(.L_21 - .L_20)
	.align		4
.L_20:
        /*0010*/ 	.word	index@($__internal_2_$__cuda_sm10x_tcgen05_guardrail_trap_unallocated_columns_being_dealloced)
        /*0014*/ 	.word	0x00000000


	//----- nvinfo : EIATTR_FRAME_SIZE
	.align		4
.L_21:
        /*0018*/ 	.byte	0x04, 0x11
        /*001a*/ 	.short	(.L_23 - .L_22)
	.align		4
.L_22:
        /*001c*/ 	.word	index@($__internal_1_$__cuda_sm10x_tcgen05_guardrail_trap_phase_invalid_during_alloc)
        /*0020*/ 	.word	0x00000000


	//----- nvinfo : EIATTR_FRAME_SIZE
	.align		4
.L_23:
        /*0024*/ 	.byte	0x04, 0x11
        /*0026*/ 	.short	(.L_25 - .L_24)
	.align		4
.L_24:
        /*0028*/ 	.word	index@($__internal_0_$__cuda_sm10x_tcgen05_guardrail_trap_col_being_dealloced_not_returned_by_alloc)
        /*002c*/ 	.word	0x00000000


	//----- nvinfo : EIATTR_FRAME_SIZE
	.align		4
.L_25:
        /*0030*/ 	.byte	0x04, 0x11
        /*0032*/ 	.short	(.L_27 - .L_26)
	.align		4
.L_26:
        /*0034*/ 	.word	index@(_ZN7cutlass13device_kernelINS_4gemm6kernel13GemmUniversalIN4cute5tupleIJiiiiEEENS1_10collective13CollectiveMmaINS1_35MainloopSm100TmaUmmaWarpSpecializedILi17ELi2ELi4ENS5_IJNS4_1CILi1EEESB_SB_EEEEENS5_IJNSA_ILi64EEENSA_ILi128EEENSA_ILi32EEEEEENS_6half_tENS5_IJlSB_lEEESI_SJ_NS4_8TiledMMAINS4_8MMA_AtomIJNS4_20SM100_MMA_F16BF16_SSISI_SI_fLi64ELi128ELNS4_4UMMA5MajorE0ELSO_0ELNSN_7ScaleInE0ELSP_0EEEEEENS4_6LayoutISC_NS5_IJNSA_ILi0EEEST_ST_EEEEENS5_IJNS4_10UnderscoreESW_SW_EEEEENS4_13SM90_TMA_LOADENS4_14ComposedLayoutINS4_7SwizzleILi2ELi4ELi3EEENS4_18smem_ptr_flag_bitsILi16EEENSS_INS5_IJNSA_ILi8EEESG_EEENS5_IJSG_SB_EEEEEEEvNS4_8identityESZ_S19_vS1A_EENS_8epilogue10collective18CollectiveEpilogueINS1C_23Sm100TmaWarpSpecializedILi4ELi2ELi16ELb1ELb0EEEJSH_NS5_IJNSS_ISE_SB_EENSS_ISG_SB_EEEEESI_SJ_SI_SJ_NS1C_6fusion15FusionCallbacksIS1G_NS1K_17LinearCombinationISI_fSI_fLNS_15FloatRoundStyleE2EEESH_S1J_JEEENS4_5SM1004TMEM4LOAD26SM100_TMEM_LOAD_16dp256b4xESZ_S19_NS4_17SM75_U32x4_LDSM_NENS4_14SM90_TMA_STOREES19_NS4_17SM90_U32x4_STSM_NENS4_39AutoVectorizingCopyWithAssumedAlignmentILi128EEEEEEvvEEEEvNT_6ParamsE)
        /*0038*/ 	.word	0x00000000


	//----- nvinfo : EIATTR_MIN_STACK_SIZE
	.align		4
.L_27:
        /*003c*/ 	.byte	0x04, 0x12
        /*003e*/ 	.short	(.L_29 - .L_28)
	.align		4
.L_28:
        /*0040*/ 	.word	index@(_ZN7cutlass13device_kernelINS_4gemm6kernel13GemmUniversalIN4cute5tupleIJiiiiEEENS1_10collective13CollectiveMmaINS1_35MainloopSm100TmaUmmaWarpSpecializedILi17ELi2ELi4ENS5_IJNS4_1CILi1EEESB_SB_EEEEENS5_IJNSA_ILi64EEENSA_ILi128EEENSA_ILi32EEEEEENS_6half_tENS5_IJlSB_lEEESI_SJ_NS4_8TiledMMAINS4_8MMA_AtomIJNS4_20SM100_MMA_F16BF16_SSISI_SI_fLi64ELi128ELNS4_4UMMA5MajorE0ELSO_0ELNSN_7ScaleInE0ELSP_0EEEEEENS4_6LayoutISC_NS5_IJNSA_ILi0EEEST_ST_EEEEENS5_IJNS4_10UnderscoreESW_SW_EEEEENS4_13SM90_TMA_LOADENS4_14ComposedLayoutINS4_7SwizzleILi2ELi4ELi3EEENS4_18smem_ptr_flag_bitsILi16EEENSS_INS5_IJNSA_ILi8EEESG_EEENS5_IJSG_SB_EEEEEEEvNS4_8identityESZ_S19_vS1A_EENS_8epilogue10collective18CollectiveEpilogueINS1C_23Sm100TmaWarpSpecializedILi4ELi2ELi16ELb1ELb0EEEJSH_NS5_IJNSS_ISE_SB_EENSS_ISG_SB_EEEEESI_SJ_SI_SJ_NS1C_6fusion15FusionCallbacksIS1G_NS1K_17LinearCombinationISI_fSI_fLNS_15FloatRoundStyleE2EEESH_S1J_JEEENS4_5SM1004TMEM4LOAD26SM100_TMEM_LOAD_16dp256b4xESZ_S19_NS4_17SM75_U32x4_LDSM_NENS4_14SM90_TMA_STOREES19_NS4_17SM90_U32x4_STSM_NENS4_39AutoVectorizingCopyWithAssumedAlignmentILi128EEEEEEvvEEEEvNT_6ParamsE)
        /*0044*/ 	.word	0x00000000
.L_29:


//--------------------- .nv.compat                --------------------------
	.section	.nv.compat,"",@"SHT_CUDA_COMPAT_INFO"
	.align	4
        /*0000*/ 	.byte	0x02, 0x09, 0x01, 0x00, 0x02, 0x02, 0x02, 0x00, 0x02, 0x05, 0x05, 0x00, 0x03, 0x07, 0x01, 0x01
        /*0010*/ 	.byte	0x02, 0x03, 0x01, 0x00, 0x02, 0x06, 0x01, 0x00, 0x04, 0x0b, 0x08, 0x00, 0x09, 0x00, 0x00, 0x00
        /*0020*/ 	.byte	0x00, 0x00, 0x00, 0x00


//--------------------- .nv.info._ZN7cutlass13device_kernelINS_4gemm6kernel13GemmUniversalIN4cute5tupleIJiiiiEEENS1_10collective13CollectiveMmaINS1_35MainloopSm100TmaUmmaWarpSpecializedILi17ELi2ELi4ENS5_IJNS4_1CILi1EEESB_SB_EEEEENS5_IJNSA_ILi64EEENSA_ILi128EEENSA_ILi32EEEEEENS_6half_tENS5_IJlSB_lEEESI_SJ_NS4_8TiledMMAINS4_8MMA_AtomIJNS4_20SM100_MMA_F16BF16_SSISI_SI_fLi64ELi128ELNS4_4UMMA5MajorE0ELSO_0ELNSN_7ScaleInE0ELSP_0EEEEEENS4_6LayoutISC_NS5_IJNSA_ILi0EEEST_ST_EEEEENS5_IJNS4_10UnderscoreESW_SW_EEEEENS4_13SM90_TMA_LOADENS4_14ComposedLayoutINS4_7SwizzleILi2ELi4ELi3EEENS4_18smem_ptr_flag_bitsILi16EEENSS_INS5_IJNSA_ILi8EEESG_EEENS5_IJSG_SB_EEEEEEEvNS4_8identityESZ_S19_vS1A_EENS_8epilogue10collective18CollectiveEpilogueINS1C_23Sm100TmaWarpSpecializedILi4ELi2ELi16ELb1ELb0EEEJSH_NS5_IJNSS_ISE_SB_EENSS_ISG_SB_EEEEESI_SJ_SI_SJ_NS1C_6fusion15FusionCallbacksIS1G_NS1K_17LinearCombinationISI_fSI_fLNS_15FloatRoundStyleE2EEESH_S1J_JEEENS4_5SM1004TMEM4LOAD26SM100_TMEM_LOAD_16dp256b4xESZ_S19_NS4_17SM75_U32x4_LDSM_NENS4_14SM90_TMA_STOREES19_NS4_17SM90_U32x4_STSM_NENS4_39AutoVectorizingCopyWithAssumedAlignmentILi128EEEEEEvvEEEEvNT_6ParamsE --------------------------
	.section	.nv.info._ZN7cutlass13device_kernelINS_4gemm6kernel13GemmUniversalIN4cute5tupleIJiiiiEEENS1_10collective13CollectiveMmaINS1_35MainloopSm100TmaUmmaWarpSpecializedILi17ELi2ELi4ENS5_IJNS4_1CILi1EEESB_SB_EEEEENS5_IJNSA_ILi64EEENSA_ILi128EEENSA_ILi32EEEEEENS_6half_tENS5_IJlSB_lEEESI_SJ_NS4_8TiledMMAINS4_8MMA_AtomIJNS4_20SM100_MMA_F16BF16_SSISI_SI_fLi64ELi128ELNS4_4UMMA5MajorE0ELSO_0ELNSN_7ScaleInE0ELSP_0EEEEEENS4_6LayoutISC_NS5_IJNSA_ILi0EEEST_ST_EEEEENS5_IJNS4_10UnderscoreESW_SW_EEEEENS4_13SM90_TMA_LOADENS4_14ComposedLayoutINS4_7SwizzleILi2ELi4ELi3EEENS4_18smem_ptr_flag_bitsILi16EEENSS_INS5_IJNSA_ILi8EEESG_EEENS5_IJSG_SB_EEEEEEEvNS4_8identityESZ_S19_vS1A_EENS_8epilogue10collective18CollectiveEpilogueINS1C_23Sm100TmaWarpSpecializedILi4ELi2ELi16ELb1ELb0EEEJSH_NS5_IJNSS_ISE_SB_EENSS_ISG_SB_EEEEESI_SJ_SI_SJ_NS1C_6fusion15FusionCallbacksIS1G_NS1K_17LinearCombinationISI_fSI_fLNS_15FloatRoundStyleE2EEESH_S1J_JEEENS4_5SM1004TMEM4LOAD26SM100_TMEM_LOAD_16dp256b4xESZ_S19_NS4_17SM75_U32x4_LDSM_NENS4_14SM90_TMA_STOREES19_NS4_17SM90_U32x4_STSM_NENS4_39AutoVectorizingCopyWithAssumedAlignmentILi128EEEEEEvvEEEEvNT_6ParamsE,"",@"SHT_CUDA_INFO"
	.sectionflags	@""
	.align	4


	//----- nvinfo : EIATTR_CUDA_API_VERSION
	.align		4
        /*0000*/ 	.byte	0x04, 0x37
        /*0002*/ 	.short	(.L_31 - .L_30)
.L_30:
        /*0004*/ 	.word	0x00000082


	//----- nvinfo : EIATTR_KPARAM_INFO
	.align		4
.L_31:
        /*0008*/ 	.byte	0x04, 0x17
        /*000a*/ 	.short	(.L_33 - .L_32)
.L_32:
        /*000c*/ 	.word	0x00000000
        /*0010*/ 	.short	0x0000
        /*0012*/ 	.short	0x0000
        /*0014*/ 	.byte	0x00, 0xf0, 0x01, 0x20


	//----- nvinfo : EIATTR_AT_ENTRY_FRAGMENTS
	.align		4
.L_33:
        /*0018*/ 	.byte	0x04, 0x4f
        /*001a*/ 	.short	(.L_35 - .L_34)


	//   ....[0]....
.L_34:
        /*001c*/ 	.word	0x00000006


	//----- nvinfo : EIATTR_RESERVED_SMEM_USED
	.align		4
.L_35:
        /*0020*/ 	.byte	0x01, 0x41
	.zero		2


	//----- nvinfo : EIATTR_SPARSE_MMA_MASK
	.align		4
        /*0024*/ 	.byte	0x03, 0x50
        /*0026*/ 	.short	0x0000


	//----- nvinfo : EIATTR_TCGEN05_1CTA_USED
	.align		4
        /*0028*/ 	.byte	0x01, 0x51
	.zero		2


	//----- nvinfo : EIATTR_MAXREG_COUNT
	.align		4
        /*002c*/ 	.byte	0x03, 0x1b
        /*002e*/ 	.short	0x00ff


	//----- nvinfo : EIATTR_NUM_BARRIERS
	.align		4
        /*0030*/ 	.byte	0x02, 0x4c
        /*0032*/ 	.byte	0x07
	.zero		1


	//----- nvinfo : EIATTR_EXTERNS
	.align		4
        /*0034*/ 	.byte	0x04, 0x0f
        /*0036*/ 	.short	(.L_37 - .L_36)


	//   ....[0]....
	.align		4
.L_36:
        /*0038*/ 	.word	index@(__assertfail)


	//----- nvinfo : EIATTR_MERCURY_ISA_VERSION
	.align		4
.L_37:
        /*003c*/ 	.byte	0x03, 0x5f
        /*003e*/ 	.short	0x0101


	//----- nvinfo : EIATTR_INT_WARP_WIDE_INSTR_OFFSETS
	.align		4
        /*0040*/ 	.byte	0x04, 0x31
        /*0042*/ 	.short	(.L_39 - .L_38)


	//   ....[0]....
.L_38:
        /*0044*/ 	.word	0x00001fc0


	//   ....[1]....
        /*0048*/ 	.word	0x000040e0


	//   ....[2]....
        /*004c*/ 	.word	0x00004100


	//   ....[3]....
        /*0050*/ 	.word	0x00004130


	//   ....[4]....
        /*0054*/ 	.word	0x00004a70


	//   ....[5]....
        /*0058*/ 	.word	0x00004ae0


	//   ....[6]....
        /*005c*/ 	.word	0x00004bc0


	//   ....[7]....
        /*0060*/ 	.word	0x00004c40


	//   ....[8]....
        /*0064*/ 	.word	0x00004d50


	//   ....[9]....
        /*0068*/ 	.word	0x00004de0


	//   ....[10]....
        /*006c*/ 	.word	0x00004fc0


	//   ....[11]....
        /*0070*/ 	.word	0x00005120


	//----- nvinfo : EIATTR_COOP_GROUP_MASK_REGIDS
	.align		4
.L_39:
        /*0074*/ 	.byte	0x04, 0x29
        /*0076*/ 	.short	(.L_41 - .L_40)


	//   ....[0]....
.L_40:
        /*0078*/ 	.word	0xffffffff


	//   ....[1]....
        /*007c*/ 	.word	0xffffffff


	//   ....[2]....
        /*0080*/ 	.word	0xffffffff


	//   ....[3]....
        /*0084*/ 	.word	0xffffffff


	//   ....[4]....
        /*0088*/ 	.word	0xffffffff


	//   ....[5]....
        /*008c*/ 	.word	0xffffffff


	//   ....[6]....
        /*0090*/ 	.word	0xffffffff


	//   ....[7]....
        /*0094*/ 	.word	0xffffffff


	//   ....[8]....
        /*0098*/ 	.word	0xffffffff


	//   ....[9]....
        /*009c*/ 	.word	0xffffffff


	//   ....[10]....
        /*00a0*/ 	.word	0xffffffff


	//   ....[11]....
        /*00a4*/ 	.word	0xffffffff


	//   ....[12]....
        /*00a8*/ 	.word	0xffffffff


	//----- nvinfo : EIATTR_COOP_GROUP_INSTR_OFFSETS
	.align		4
.L_41:
        /*00ac*/ 	.byte	0x04, 0x28
        /*00ae*/ 	.short	(.L_43 - .L_42)


	//   ....[0]....
.L_42:
        /*00b0*/ 	.word	0x00000090


	//   ....[1]....
        /*00b4*/ 	.word	0x000004d0


	//   ....[2]....
        /*00b8*/ 	.word	0x00000810


	//   ....[3]....
        /*00bc*/ 	.word	0x000009b0


	//   ....[4]....
        /*00c0*/ 	.word	0x00000ab0


	//   ....[5]....
        /*00c4*/ 	.word	0x00000c20


	//   ....[6]....
        /*00c8*/ 	.word	0x00000dc0


	//   ....[7]....
        /*00cc*/ 	.word	0x00001ea0


	//   ....[8]....
        /*00d0*/ 	.word	0x000033d0


	//   ....[9]....
        /*00d4*/ 	.word	0x000035e0


	//   ....[10]....
        /*00d8*/ 	.word	0x00003610


	//   ....[11]....
        /*00dc*/ 	.word	0x00003fc0


	//   ....[12]....
        /*00e0*/ 	.word	0x000041f0


	//----- nvinfo : EIATTR_VRC_CTA_INIT_COUNT
	.align		4
.L_43:
        /*00e4*/ 	.byte	0x02, 0x4a
        /*00e6*/ 	.byte	0x80
	.zero		1


	//----- nvinfo : EIATTR_SYSCALL_OFFSETS
	.align		4
        /*00e8*/ 	.byte	0x04, 0x46
        /*00ea*/ 	.short	(.L_45 - .L_44)


	//   ....[0]....
.L_44:
        /*00ec*/ 	.word	0x00005bd0


	//   ....[1]....
        /*00f0*/ 	.word	0x00005cc0


	//   ....[2]....
        /*00f4*/ 	.word	0x00006420


	//   ....[3]....
        /*00f8*/ 	.word	0x00006cd0


	//   ....[4]....
        /*00fc*/ 	.word	0x00007550


	//   ....[5]....
        /*0100*/ 	.word	0x00007dd0


	//----- nvinfo : EIATTR_MBARRIER_INSTR_OFFSETS
	.align		4
.L_45:
        /*0104*/ 	.byte	0x04, 0x39
        /*0106*/ 	.short	(.L_47 - .L_46)


	//   ....[0]....
.L_46:
        /*0108*/ 	.word	0x000005d0
        /*010c*/ 	.word	0x000000ff
        /*0110*/ 	.word	0x00000000
        /*0114*/ 	.short	0x0100
        /*0116*/ 	.byte	0x05
	.zero		1


	//   ....[1]....
        /*0118*/ 	.word	0x000005e0
        /*011c*/ 	.word	0x000000ff
        /*0120*/ 	.word	0x00000088
        /*0124*/ 	.short	0x0100
        /*0126*/ 	.byte	0x05
	.zero		1


	//   ....[2]....
        /*0128*/ 	.word	0x000005f0
        /*012c*/ 	.word	0x000000ff
        /*0130*/ 	.word	0x00000008
        /*0134*/ 	.short	0x0100
        /*0136*/ 	.byte	0x05
	.zero		1


	//   ....[3]....
        /*0138*/ 	.word	0x00000600
        /*013c*/ 	.word	0x000000ff
        /*0140*/ 	.word	0x00000090
        /*0144*/ 	.short	0x0100
        /*0146*/ 	.byte	0x05
	.zero		1


	//   ....[4]....
        /*0148*/ 	.word	0x00000610
        /*014c*/ 	.word	0x000000ff
        /*0150*/ 	.word	0x00000010
        /*0154*/ 	.short	0x0100
        /*0156*/ 	.byte	0x05
	.zero		1


	//   ....[5]....
        /*0158*/ 	.word	0x00000620
        /*015c*/ 	.word	0x000000ff
        /*0160*/ 	.word	0x00000098
        /*0164*/ 	.short	0x0100
        /*0166*/ 	.byte	0x05
	.zero		1


	//   ....[6]....
        /*0168*/ 	.word	0x00000630
        /*016c*/ 	.word	0x000000ff
        /*0170*/ 	.word	0x00000018
        /*0174*/ 	.short	0x0100
        /*0176*/ 	.byte	0x05
	.zero		1


	//   ....[7]....
        /*0178*/ 	.word	0x00000640
        /*017c*/ 	.word	0x000000ff
        /*0180*/ 	.word	0x000000a0
        /*0184*/ 	.short	0x0100
        /*0186*/ 	.byte	0x05
	.zero		1


	//   ....[8]....
        /*0188*/ 	.word	0x00000650
        /*018c*/ 	.word	0x000000ff
        /*0190*/ 	.word	0x00000020
        /*0194*/ 	.short	0x0100
        /*0196*/ 	.byte	0x05
	.zero		1


	//   ....[9]....
        /*0198*/ 	.word	0x00000660
        /*019c*/ 	.word	0x000000ff
        /*01a0*/ 	.word	0x000000a8
        /*01a4*/ 	.short	0x0100
        /*01a6*/ 	.byte	0x05
	.zero		1


	//   ....[10]....
        /*01a8*/ 	.word	0x00000670
        /*01ac*/ 	.word	0x000000ff
        /*01b0*/ 	.word	0x00000028
        /*01b4*/ 	.short	0x0100
        /*01b6*/ 	.byte	0x05
	.zero		1


	//   ....[11]....
        /*01b8*/ 	.word	0x00000680
        /*01bc*/ 	.word	0x000000ff
        /*01c0*/ 	.word	0x000000b0
        /*01c4*/ 	.short	0x0100
        /*01c6*/ 	.byte	0x05
	.zero		1


	//   ....[12]....
        /*01c8*/ 	.word	0x00000690
        /*01cc*/ 	.word	0x000000ff
        /*01d0*/ 	.word	0x00000030
        /*01d4*/ 	.short	0x0100
        /*01d6*/ 	.byte	0x05
	.zero		1


	//   ....[13]....
        /*01d8*/ 	.word	0x000006a0
        /*01dc*/ 	.word	0x000000ff
        /*01e0*/ 	.word	0x000000b8
        /*01e4*/ 	.short	0x0100
        /*01e6*/ 	.byte	0x05
	.zero		1


	//   ....[14]....
        /*01e8*/ 	.word	0x000006b0
        /*01ec*/ 	.word	0x000000ff
        /*01f0*/ 	.word	0x00000038
        /*01f4*/ 	.short	0x0100
        /*01f6*/ 	.byte	0x05
	.zero		1


	//   ....[15]....
        /*01f8*/ 	.word	0x000006c0
        /*01fc*/ 	.word	0x000000ff
        /*0200*/ 	.word	0x000000c0
        /*0204*/ 	.short	0x0100
        /*0206*/ 	.byte	0x05
	.zero		1


	//   ....[16]....
        /*0208*/ 	.word	0x000006d0
        /*020c*/ 	.word	0x000000ff
        /*0210*/ 	.word	0x00000040
        /*0214*/ 	.short	0x0100
        /*0216*/ 	.byte	0x05
	.zero		1


	//   ....[17]....
        /*0218*/ 	.word	0x000006e0
        /*021c*/ 	.word	0x000000ff
        /*0220*/ 	.word	0x000000c8
        /*0224*/ 	.short	0x0100
        /*0226*/ 	.byte	0x05
	.zero		1


	//   ....[18]....
        /*0228*/ 	.word	0x000006f0
        /*022c*/ 	.word	0x000000ff
        /*0230*/ 	.word	0x00000048
        /*0234*/ 	.short	0x0100
        /*0236*/ 	.byte	0x05
	.zero		1


	//   ....[19]....
        /*0238*/ 	.word	0x00000700
        /*023c*/ 	.word	0x000000ff
        /*0240*/ 	.word	0x000000d0
        /*0244*/ 	.short	0x0100
        /*0246*/ 	.byte	0x05
	.zero		1


	//   ....[20]....
        /*0248*/ 	.word	0x00000710
        /*024c*/ 	.word	0x000000ff
        /*0250*/ 	.word	0x00000050
        /*0254*/ 	.short	0x0100
        /*0256*/ 	.byte	0x05
	.zero		1


	//   ....[21]....
        /*0258*/ 	.word	0x00000720
        /*025c*/ 	.word	0x000000ff
        /*0260*/ 	.word	0x000000d8
        /*0264*/ 	.short	0x0100
        /*0266*/ 	.byte	0x05
	.zero		1


	//   ....[22]....
        /*0268*/ 	.word	0x00000730
        /*026c*/ 	.word	0x000000ff
        /*0270*/ 	.word	0x00000058
        /*0274*/ 	.short	0x0100
        /*0276*/ 	.byte	0x05
	.zero		1


	//   ....[23]....
        /*0278*/ 	.word	0x00000740
        /*027c*/ 	.word	0x000000ff
        /*0280*/ 	.word	0x000000e0
        /*0284*/ 	.short	0x0100
        /*0286*/ 	.byte	0x05
	.zero		1


	//   ....[24]....
        /*0288*/ 	.word	0x00000750
        /*028c*/ 	.word	0x000000ff
        /*0290*/ 	.word	0x00000060
        /*0294*/ 	.short	0x0100
        /*0296*/ 	.byte	0x05
	.zero		1


	//   ....[25]....
        /*0298*/ 	.word	0x00000760
        /*029c*/ 	.word	0x000000ff
        /*02a0*/ 	.word	0x000000e8
        /*02a4*/ 	.short	0x0100
        /*02a6*/ 	.byte	0x05
	.zero		1


	//   ....[26]....
        /*02a8*/ 	.word	0x00000770
        /*02ac*/ 	.word	0x000000ff
        /*02b0*/ 	.word	0x00000068
        /*02b4*/ 	.short	0x0100
        /*02b6*/ 	.byte	0x05
	.zero		1


	//   ....[27]....
        /*02b8*/ 	.word	0x00000780
        /*02bc*/ 	.word	0x000000ff
        /*02c0*/ 	.word	0x000000f0
        /*02c4*/ 	.short	0x0100
        /*02c6*/ 	.byte	0x05
	.zero		1


	//   ....[28]....
        /*02c8*/ 	.word	0x00000790
        /*02cc*/ 	.word	0x000000ff
        /*02d0*/ 	.word	0x00000070
        /*02d4*/ 	.short	0x0100
        /*02d6*/ 	.byte	0x05
	.zero		1


	//   ....[29]....
        /*02d8*/ 	.word	0x000007a0
        /*02dc*/ 	.word	0x000000ff
        /*02e0*/ 	.word	0x000000f8
        /*02e4*/ 	.short	0x0100
        /*02e6*/ 	.byte	0x05
	.zero		1


	//   ....[30]....
        /*02e8*/ 	.word	0x000007b0
        /*02ec*/ 	.word	0x000000ff
        /*02f0*/ 	.word	0x00000078
        /*02f4*/ 	.short	0x0100
        /*02f6*/ 	.byte	0x05
	.zero		1


	//   ....[31]....
        /*02f8*/ 	.word	0x000007c0
        /*02fc*/ 	.word	0x000000ff
        /*0300*/ 	.word	0x00000100
        /*0304*/ 	.short	0x0100
        /*0306*/ 	.byte	0x05
	.zero		1


	//   ....[32]....
        /*0308*/ 	.word	0x000007d0
        /*030c*/ 	.word	0x000000ff
        /*0310*/ 	.word	0x00000080
        /*0314*/ 	.short	0x0100
        /*0316*/ 	.byte	0x05
	.zero		1


	//   ....[33]....
        /*0318*/ 	.word	0x000007e0
        /*031c*/ 	.word	0x000000ff
        /*0320*/ 	.word	0x00000108
        /*0324*/ 	.short	0x0100
        /*0326*/ 	.byte	0x05
	.zero		1


	//   ....[34]....
        /*0328*/ 	.word	0x00000920
        /*032c*/ 	.word	0x000000ff
        /*0330*/ 	.word	0x00000110
        /*0334*/ 	.short	0x0100
        /*0336*/ 	.byte	0x07
	.zero		1


	//   ....[35]....
        /*0338*/ 	.word	0x00000930
        /*033c*/ 	.word	0x000000ff
        /*0340*/ 	.word	0x00000130
        /*0344*/ 	.short	0x0100
        /*0346*/ 	.byte	0x07
	.zero		1


	//   ....[36]....
        /*0348*/ 	.word	0x00000940
        /*034c*/ 	.word	0x000000ff
        /*0350*/ 	.word	0x00000118
        /*0354*/ 	.short	0x0100
        /*0356*/ 	.byte	0x07
	.zero		1


	//   ....[37]....
        /*0358*/ 	.word	0x00000950
        /*035c*/ 	.word	0x000000ff
        /*0360*/ 	.word	0x00000138
        /*0364*/ 	.short	0x0100
        /*0366*/ 	.byte	0x07
	.zero		1


	//   ....[38]....
        /*0368*/ 	.word	0x00000960
        /*036c*/ 	.word	0x000000ff
        /*0370*/ 	.word	0x00000120
        /*0374*/ 	.short	0x0100
        /*0376*/ 	.byte	0x07
	.zero		1


	//   ....[39]....
        /*0378*/ 	.word	0x00000970
        /*037c*/ 	.word	0x000000ff
        /*0380*/ 	.word	0x00000140
        /*0384*/ 	.short	0x0100
        /*0386*/ 	.byte	0x07
	.zero		1


	//   ....[40]....
        /*0388*/ 	.word	0x00000980
        /*038c*/ 	.word	0x000000ff
        /*0390*/ 	.word	0x00000128
        /*0394*/ 	.short	0x0100
        /*0396*/ 	.byte	0x07
	.zero		1


	//   ....[41]....
        /*0398*/ 	.word	0x00000990
        /*039c*/ 	.word	0x000000ff
        /*03a0*/ 	.word	0x00000148
        /*03a4*/ 	.short	0x0100
        /*03a6*/ 	.byte	0x07
	.zero		1


	//   ....[42]....
        /*03a8*/ 	.word	0x00000a80
        /*03ac*/ 	.word	0x000000ff
        /*03b0*/ 	.word	0x00000150
        /*03b4*/ 	.short	0x0100
        /*03b6*/ 	.byte	0x05
	.zero		1


	//   ....[43]....
        /*03b8*/ 	.word	0x00000a90
        /*03bc*/ 	.word	0x000000ff
        /*03c0*/ 	.word	0x00000158
        /*03c4*/ 	.short	0x0100
        /*03c6*/ 	.byte	0x05
	.zero		1


	//   ....[44]....
        /*03c8*/ 	.word	0x00000bd0
        /*03cc*/ 	.word	0x000000ff
        /*03d0*/ 	.word	0x00000160
        /*03d4*/ 	.short	0x0100
        /*03d6*/ 	.byte	0x05
	.zero		1


	//   ....[45]....
        /*03d8*/ 	.word	0x00000be0
        /*03dc*/ 	.word	0x000000ff
        /*03e0*/ 	.word	0x00000170
        /*03e4*/ 	.short	0x0100
        /*03e6*/ 	.byte	0x05
	.zero		1


	//   ....[46]....
        /*03e8*/ 	.word	0x00000bf0
        /*03ec*/ 	.word	0x000000ff
        /*03f0*/ 	.word	0x00000168
        /*03f4*/ 	.short	0x0100
        /*03f6*/ 	.byte	0x05
	.zero		1


	//   ....[47]....
        /*03f8*/ 	.word	0x00000c00
        /*03fc*/ 	.word	0x000000ff
        /*0400*/ 	.word	0x00000178
        /*0404*/ 	.short	0x0100
        /*0406*/ 	.byte	0x05
	.zero		1


	//   ....[48]....
        /*0408*/ 	.word	0x00000d30
        /*040c*/ 	.word	0x000000ff
        /*0410*/ 	.word	0x00000180
        /*0414*/ 	.short	0x0100
        /*0416*/ 	.byte	0x07
	.zero		1


	//   ....[49]....
        /*0418*/ 	.word	0x00000d40
        /*041c*/ 	.word	0x000000ff
        /*0420*/ 	.word	0x000001a0
        /*0424*/ 	.short	0x0100
        /*0426*/ 	.byte	0x07
	.zero		1


	//   ....[50]....
        /*0428*/ 	.word	0x00000d50
        /*042c*/ 	.word	0x000000ff
        /*0430*/ 	.word	0x00000188
        /*0434*/ 	.short	0x0100
        /*0436*/ 	.byte	0x07
	.zero		1


	//   ....[51]....
        /*0438*/ 	.word	0x00000d60
        /*043c*/ 	.word	0x000000ff
        /*0440*/ 	.word	0x000001a8
        /*0444*/ 	.short	0x0100
        /*0446*/ 	.byte	0x07
	.zero		1


	//   ....[52]....
        /*0448*/ 	.word	0x00000d70
        /*044c*/ 	.word	0x000000ff
        /*0450*/ 	.word	0x00000190
        /*0454*/ 	.short	0x0100
        /*0456*/ 	.byte	0x07
	.zero		1


	//   ....[53]....
        /*0458*/ 	.word	0x00000d80
        /*045c*/ 	.word	0x000000ff
        /*0460*/ 	.word	0x000001b0
        /*0464*/ 	.short	0x0100
        /*0466*/ 	.byte	0x07
	.zero		1


	//   ....[54]....
        /*0468*/ 	.word	0x00000d90
        /*046c*/ 	.word	0x000000ff
        /*0470*/ 	.word	0x00000198
        /*0474*/ 	.short	0x0100
        /*0476*/ 	.byte	0x07
	.zero		1


	//   ....[55]....
        /*0478*/ 	.word	0x00000da0
        /*047c*/ 	.word	0x000000ff
        /*0480*/ 	.word	0x000001b8
        /*0484*/ 	.short	0x0100
        /*0486*/ 	.byte	0x07
	.zero		1


	//   ....[56]....
        /*0488*/ 	.word	0x00000e90
        /*048c*/ 	.word	0x000000ff
        /*0490*/ 	.word	0x000001c0
        /*0494*/ 	.short	0x0100
        /*0496*/ 	.byte	0x05
	.zero		1


	//   ....[57]....
        /*0498*/ 	.word	0x00000ea0
        /*049c*/ 	.word	0x000000ff
        /*04a0*/ 	.word	0x000001d0
        /*04a4*/ 	.short	0x0100
        /*04a6*/ 	.byte	0x05
	.zero		1


	//   ....[58]....
        /*04a8*/ 	.word	0x00000eb0
        /*04ac*/ 	.word	0x000000ff
        /*04b0*/ 	.word	0x000001c8
        /*04b4*/ 	.short	0x0100
        /*04b6*/ 	.byte	0x05
	.zero		1


	//   ....[59]....
        /*04b8*/ 	.word	0x00000ec0
        /*04bc*/ 	.word	0x000000ff
        /*04c0*/ 	.word	0x000001d8
        /*04c4*/ 	.short	0x0100
        /*04c6*/ 	.byte	0x05
	.zero		1


	//   ....[60]....
        /*04c8*/ 	.word	0x000017a0
        /*04cc*/ 	.word	0x00000003
        /*04d0*/ 	.word	0x000001d0
        /*04d4*/ 	.short	0x010a
        /*04d6*/ 	.byte	0xff
	.zero		1


	//   ....[61]....
        /*04d8*/ 	.word	0x000017d0
        /*04dc*/ 	.word	0x00000003
        /*04e0*/ 	.word	0x000001c0
        /*04e4*/ 	.short	0x0101
        /*04e6*/ 	.byte	0xff
	.zero		1


	//   ....[62]....
        /*04e8*/ 	.word	0x000018a0
        /*04ec*/ 	.word	0x000000ff
        /*04f0*/ 	.word	0x00000088
        /*04f4*/ 	.short	0x010a
        /*04f6*/ 	.byte	0x08
	.zero		1


	//   ....[63]....
        /*04f8*/ 	.word	0x00001940
        /*04fc*/ 	.word	0x000000ff
        /*0500*/ 	.word	0x00000088
        /*0504*/ 	.short	0x010a
        /*0506*/ 	.byte	0x21
	.zero		1


	//   ....[64]....
        /*0508*/ 	.word	0x00001a90
        /*050c*/ 	.word	0x000000ff
        /*0510*/ 	.word	0x00000088
        /*0514*/ 	.short	0x010a
        /*0516*/ 	.byte	0x08
	.zero		1


	//   ....[65]....
        /*0518*/ 	.word	0x00001ba0
        /*051c*/ 	.word	0x000000ff
        /*0520*/ 	.word	0x00000158
        /*0524*/ 	.short	0x0101
        /*0526*/ 	.byte	0x04
	.zero		1


	//   ....[66]....
        /*0528*/ 	.word	0x00001bc0
        /*052c*/ 	.word	0x000000ff
        /*0530*/ 	.word	0x00000088
        /*0534*/ 	.short	0x010a
        /*0536*/ 	.byte	0x08
	.zero		1


	//   ....[67]....
        /*0538*/ 	.word	0x00001c40
        /*053c*/ 	.word	0x000000ff
        /*0540*/ 	.word	0x00000088
        /*0544*/ 	.short	0x010a
        /*0546*/ 	.byte	0x11
	.zero		1


	//   ....[68]....
        /*0548*/ 	.word	0x00001d90
        /*054c*/ 	.word	0x000000ff
        /*0550*/ 	.word	0x00000088
        /*0554*/ 	.short	0x010a
        /*0556*/ 	.byte	0x08
	.zero		1


	//   ....[69]....
        /*0558*/ 	.word	0x00001ed0
        /*055c*/ 	.word	0x00000002
        /*0560*/ 	.word	0x00000160
        /*0564*/ 	.short	0x010a
        /*0566*/ 	.byte	0xff
	.zero		1


	//   ....[70]....
        /*0568*/ 	.word	0x00001f90
        /*056c*/ 	.word	0x00000002
        /*0570*/ 	.word	0x00000000
        /*0574*/ 	.short	0x0101
        /*0576*/ 	.byte	0xff
	.zero		1


	//   ....[71]....
        /*0578*/ 	.word	0x000024f0
        /*057c*/ 	.word	0x000000ff
        /*0580*/ 	.word	0x00000000
        /*0584*/ 	.short	0x010a
        /*0586*/ 	.byte	0x05
	.zero		1


	//   ....[72]....
        /*0588*/ 	.word	0x00002580
        /*058c*/ 	.word	0x000000ff
        /*0590*/ 	.word	0x00000000
        /*0594*/ 	.short	0x010a
        /*0596*/ 	.byte	0x05
	.zero		1


	//   ....[73]....
        /*0598*/ 	.word	0x00002610
        /*059c*/ 	.word	0x000000ff
        /*05a0*/ 	.word	0x00000000
        /*05a4*/ 	.short	0x010a
        /*05a6*/ 	.byte	0x05
	.zero		1


	//   ....[74]....
        /*05a8*/ 	.word	0x000026a0
        /*05ac*/ 	.word	0x000000ff
        /*05b0*/ 	.word	0x00000000
        /*05b4*/ 	.short	0x010a
        /*05b6*/ 	.byte	0x05
	.zero		1


	//   ....[75]....
        /*05b8*/ 	.word	0x00002730
        /*05bc*/ 	.word	0x000000ff
        /*05c0*/ 	.word	0x00000000
        /*05c4*/ 	.short	0x010a
        /*05c6*/ 	.byte	0x05
	.zero		1


	//   ....[76]....
        /*05c8*/ 	.word	0x000027c0
        /*05cc*/ 	.word	0x000000ff
        /*05d0*/ 	.word	0x00000000
        /*05d4*/ 	.short	0x010a
        /*05d6*/ 	.byte	0x05
	.zero		1


	//   ....[77]....
        /*05d8*/ 	.word	0x00002850
        /*05dc*/ 	.word	0x000000ff
        /*05e0*/ 	.word	0x00000000
        /*05e4*/ 	.short	0x010a
        /*05e6*/ 	.byte	0x05
	.zero		1


	//   ....[78]....
        /*05e8*/ 	.word	0x000028e0
        /*05ec*/ 	.word	0x000000ff
        /*05f0*/ 	.word	0x00000000
        /*05f4*/ 	.short	0x010a
        /*05f6*/ 	.byte	0x05
	.zero		1


	//   ....[79]....
        /*05f8*/ 	.word	0x00002970
        /*05fc*/ 	.word	0x000000ff
        /*0600*/ 	.word	0x00000000
        /*0604*/ 	.short	0x010a
        /*0606*/ 	.byte	0x05
	.zero		1


	//   ....[80]....
        /*0608*/ 	.word	0x00002a00
        /*060c*/ 	.word	0x000000ff
        /*0610*/ 	.word	0x00000000
        /*0614*/ 	.short	0x010a
        /*0616*/ 	.byte	0x05
	.zero		1


	//   ....[81]....
        /*0618*/ 	.word	0x00002a90
        /*061c*/ 	.word	0x000000ff
        /*0620*/ 	.word	0x00000000
        /*0624*/ 	.short	0x010a
        /*0626*/ 	.byte	0x05
	.zero		1


	//   ....[82]....
        /*0628*/ 	.word	0x00002b20
        /*062c*/ 	.word	0x000000ff
        /*0630*/ 	.word	0x00000000
        /*0634*/ 	.short	0x010a
        /*0636*/ 	.byte	0x05
	.zero		1


	//   ....[83]....
        /*0638*/ 	.word	0x00002bb0
        /*063c*/ 	.word	0x000000ff
        /*0640*/ 	.word	0x00000000
        /*0644*/ 	.short	0x010a
        /*0646*/ 	.byte	0x05
	.zero		1


	//   ....[84]....
        /*0648*/ 	.word	0x00002c40
        /*064c*/ 	.word	0x000000ff
        /*0650*/ 	.word	0x00000000
        /*0654*/ 	.short	0x010a
        /*0656*/ 	.byte	0x05
	.zero		1


	//   ....[85]....
        /*0658*/ 	.word	0x00002cd0
        /*065c*/ 	.word	0x000000ff
        /*0660*/ 	.word	0x00000000
        /*0664*/ 	.short	0x010a
        /*0666*/ 	.byte	0x05
	.zero		1


	//   ....[86]....
        /*0668*/ 	.word	0x00002d60
        /*066c*/ 	.word	0x000000ff
        /*0670*/ 	.word	0x00000000
        /*0674*/ 	.short	0x010a
        /*0676*/ 	.byte	0x05
	.zero		1


	//   ....[87]....
        /*0678*/ 	.word	0x00002e00
        /*067c*/ 	.word	0x00000000
        /*0680*/ 	.word	0x00000000
        /*0684*/ 	.short	0x010a
        /*0686*/ 	.byte	0xff
	.zero		1


	//   ....[88]....
        /*0688*/ 	.word	0x00002f20
        /*068c*/ 	.word	0x00000000
        /*0690*/ 	.word	0x000001c0
        /*0694*/ 	.short	0x010a
        /*0696*/ 	.byte	0xff
	.zero		1


	//   ....[89]....
        /*0698*/ 	.word	0x00002f80
        /*069c*/ 	.word	0x00000004
        /*06a0*/ 	.word	0x00000000
        /*06a4*/ 	.short	0x0101
        /*06a6*/ 	.byte	0xff
	.zero		1


	//   ....[90]....
        /*06a8*/ 	.word	0x00002fa0
        /*06ac*/ 	.word	0x000000ff
        /*06b0*/ 	.word	0x00000170
        /*06b4*/ 	.short	0x010a
        /*06b6*/ 	.byte	0x05
	.zero		1


	//   ....[91]....
        /*06b8*/ 	.word	0x000030c0
        /*06bc*/ 	.word	0x00000000
        /*06c0*/ 	.word	0x00000160
        /*06c4*/ 	.short	0x010a
        /*06c6*/ 	.byte	0xff
	.zero		1


	//   ....[92]....
        /*06c8*/ 	.word	0x000031d0
        /*06cc*/ 	.word	0x00000000
        /*06d0*/ 	.word	0x00000000
        /*06d4*/ 	.short	0x0101
        /*06d6*/ 	.byte	0xff
	.zero		1


	//   ....[93]....
        /*06d8*/ 	.word	0x00003260
        /*06dc*/ 	.word	0x000000ff
        /*06e0*/ 	.word	0x00000170
        /*06e4*/ 	.short	0x0106
        /*06e6*/ 	.byte	0x05
	.zero		1


	//   ....[94]....
        /*06e8*/ 	.word	0x00003280
        /*06ec*/ 	.word	0x000000ff
        /*06f0*/ 	.word	0x00000170
        /*06f4*/ 	.short	0x010a
        /*06f6*/ 	.byte	0x05
	.zero		1


	//   ....[95]....
        /*06f8*/ 	.word	0x00003310
        /*06fc*/ 	.word	0x000000ff
        /*0700*/ 	.word	0x00000170
        /*0704*/ 	.short	0x0106
        /*0706*/ 	.byte	0x04
	.zero		1


	//   ....[96]....
        /*0708*/ 	.word	0x00003350
        /*070c*/ 	.word	0x00000000
        /*0710*/ 	.word	0x00000170
        /*0714*/ 	.short	0x010a
        /*0716*/ 	.byte	0xff
	.zero		1


	//   ....[97]....
        /*0718*/ 	.word	0x00003850
        /*071c*/ 	.word	0x00000000
        /*0720*/ 	.word	0x00000160
        /*0724*/ 	.short	0x010a
        /*0726*/ 	.byte	0xff
	.zero		1


	//   ....[98]....
        /*0728*/ 	.word	0x00003950
        /*072c*/ 	.word	0x00000003
        /*0730*/ 	.word	0x00000000
        /*0734*/ 	.short	0x0101
        /*0736*/ 	.byte	0xff
	.zero		1


	//   ....[99]....
        /*0738*/ 	.word	0x00003960
        /*073c*/ 	.word	0x000000ff
        /*0740*/ 	.word	0x00000000
        /*0744*/ 	.short	0x010a
        /*0746*/ 	.byte	0x04
	.zero		1


	//   ....[100]....
        /*0748*/ 	.word	0x000039e0
        /*074c*/ 	.word	0x000000ff
        /*0750*/ 	.word	0x000001a0
        /*0754*/ 	.short	0x010a
        /*0756*/ 	.byte	0x08
	.zero		1


	//   ....[101]....
        /*0758*/ 	.word	0x00003ac0
        /*075c*/ 	.word	0x000000ff
        /*0760*/ 	.word	0x00000000
        /*0764*/ 	.short	0x010a
        /*0766*/ 	.byte	0x07
	.zero		1


	//   ....[102]....
        /*0768*/ 	.word	0x00003c00
        /*076c*/ 	.word	0x000000ff
        /*0770*/ 	.word	0x00000000
        /*0774*/ 	.short	0x010a
        /*0776*/ 	.byte	0x04
	.zero		1


	//   ....[103]....
        /*0778*/ 	.word	0x00003df0
        /*077c*/ 	.word	0x000000ff
        /*0780*/ 	.word	0x00000000
        /*0784*/ 	.short	0x010a
        /*0786*/ 	.byte	0x05
	.zero		1


	//   ....[104]....
        /*0788*/ 	.word	0x00003e80
        /*078c*/ 	.word	0x000000ff
        /*0790*/ 	.word	0x00000000
        /*0794*/ 	.short	0x010a
        /*0796*/ 	.byte	0x05
	.zero		1


	//   ....[105]....
        /*0798*/ 	.word	0x00003f10
        /*079c*/ 	.word	0x000000ff
        /*07a0*/ 	.word	0x00000000
        /*07a4*/ 	.short	0x010a
        /*07a6*/ 	.byte	0x05
	.zero		1


	//   ....[106]....
        /*07a8*/ 	.word	0x00003fa0
        /*07ac*/ 	.word	0x000000ff
        /*07b0*/ 	.word	0x00000000
        /*07b4*/ 	.short	0x010a
        /*07b6*/ 	.byte	0x07
	.zero		1


	//   ....[107]....
        /*07b8*/ 	.word	0x00004420
        /*07bc*/ 	.word	0x00000000
        /*07c0*/ 	.word	0x00000160
        /*07c4*/ 	.short	0x010a
        /*07c6*/ 	.byte	0xff
	.zero		1


	//   ....[108]....
        /*07c8*/ 	.word	0x000044e0
        /*07cc*/ 	.word	0x00000000
        /*07d0*/ 	.word	0x00000000
        /*07d4*/ 	.short	0x0101
        /*07d6*/ 	.byte	0xff
	.zero		1


	//   ....[109]....
        /*07d8*/ 	.word	0x00004800
        /*07dc*/ 	.word	0x000000ff
        /*07e0*/ 	.word	0x00000158
        /*07e4*/ 	.short	0x010a
        /*07e6*/ 	.byte	0x07
	.zero		1


	//   ....[110]....
        /*07e8*/ 	.word	0x000049f0
        /*07ec*/ 	.word	0x000000ff
        /*07f0*/ 	.word	0x00000130
        /*07f4*/ 	.short	0x010a
        /*07f6*/ 	.byte	0x07
	.zero		1


	//   ....[111]....
        /*07f8*/ 	.word	0x00004b60
        /*07fc*/ 	.word	0x000000ff
        /*0800*/ 	.word	0x00000110
        /*0804*/ 	.short	0x010b
        /*0806*/ 	.byte	0x07
	.zero		1


	//   ....[112]....
        /*0808*/ 	.word	0x00004b70
        /*080c*/ 	.word	0x000000ff
        /*0810*/ 	.word	0x00000000
        /*0814*/ 	.short	0x0101
        /*0816*/ 	.byte	0x08
	.zero		1


	//   ....[113]....
        /*0818*/ 	.word	0x00004b90
        /*081c*/ 	.word	0x000000ff
        /*0820*/ 	.word	0x00000138
        /*0824*/ 	.short	0x010a
        /*0826*/ 	.byte	0x07
	.zero		1


	//   ....[114]....
        /*0828*/ 	.word	0x00004cf0
        /*082c*/ 	.word	0x000000ff
        /*0830*/ 	.word	0x00000118
        /*0834*/ 	.short	0x010b
        /*0836*/ 	.byte	0x07
	.zero		1


	//   ....[115]....
        /*0838*/ 	.word	0x00004d00
        /*083c*/ 	.word	0x000000ff
        /*0840*/ 	.word	0x00000000
        /*0844*/ 	.short	0x0101
        /*0846*/ 	.byte	0x08
	.zero		1


	//   ....[116]....
        /*0848*/ 	.word	0x00004d10
        /*084c*/ 	.word	0x000000ff
        /*0850*/ 	.word	0x00000140
        /*0854*/ 	.short	0x010a
        /*0856*/ 	.byte	0x07
	.zero		1


	//   ....[117]....
        /*0858*/ 	.word	0x00004eb0
        /*085c*/ 	.word	0x000000ff
        /*0860*/ 	.word	0x00000120
        /*0864*/ 	.short	0x010b
        /*0866*/ 	.byte	0x07
	.zero		1


	//   ....[118]....
        /*0868*/ 	.word	0x00004f20
        /*086c*/ 	.word	0x000000ff
        /*0870*/ 	.word	0x00000000
        /*0874*/ 	.short	0x0101
        /*0876*/ 	.byte	0x08
	.zero		1


	//   ....[119]....
        /*0878*/ 	.word	0x00004f50
        /*087c*/ 	.word	0x000000ff
        /*0880*/ 	.word	0x00000148
        /*0884*/ 	.short	0x010a
        /*0886*/ 	.byte	0x07
	.zero		1


	//   ....[120]....
        /*0888*/ 	.word	0x00005160
        /*088c*/ 	.word	0x000000ff
        /*0890*/ 	.word	0x00000128
        /*0894*/ 	.short	0x010b
        /*0896*/ 	.byte	0x07
	.zero		1


	//   ....[121]....
        /*0898*/ 	.word	0x00005180
        /*089c*/ 	.word	0x000000ff
        /*08a0*/ 	.word	0x00000000
        /*08a4*/ 	.short	0x0101
        /*08a6*/ 	.byte	0x0d
	.zero		1


	//   ....[122]....
        /*08a8*/ 	.word	0x000051b0
        /*08ac*/ 	.word	0x000000ff
        /*08b0*/ 	.word	0x00000130
        /*08b4*/ 	.short	0x010a
        /*08b6*/ 	.byte	0x07
	.zero		1


	//   ....[123]....
        /*08b8*/ 	.word	0x000051d0
        /*08bc*/ 	.word	0x000000ff
        /*08c0*/ 	.word	0x00000138
        /*08c4*/ 	.short	0x010a
        /*08c6*/ 	.byte	0x07
	.zero		1


	//   ....[124]....
        /*08c8*/ 	.word	0x000051f0
        /*08cc*/ 	.word	0x000000ff
        /*08d0*/ 	.word	0x00000140
        /*08d4*/ 	.short	0x010a
        /*08d6*/ 	.byte	0x07
	.zero		1


	//   ....[125]....
        /*08d8*/ 	.word	0x00005230
        /*08dc*/ 	.word	0x00000000
        /*08e0*/ 	.word	0x00000148
        /*08e4*/ 	.short	0x010a
        /*08e6*/ 	.byte	0xff
	.zero		1


	//   ....[126]....
        /*08e8*/ 	.word	0x00005590
        /*08ec*/ 	.word	0x00000000
        /*08f0*/ 	.word	0x00000160
        /*08f4*/ 	.short	0x010a
        /*08f6*/ 	.byte	0xff
	.zero		1


	//   ....[127]....
        /*08f8*/ 	.word	0x000056a0
        /*08fc*/ 	.word	0x00000000
        /*0900*/ 	.word	0x00000000
        /*0904*/ 	.short	0x0101
        /*0906*/ 	.byte	0xff
	.zero		1


	//   ....[128]....
        /*0908*/ 	.word	0x00006100
        /*090c*/ 	.word	0x000000ff
        /*0910*/ 	.word	0x00000110
        /*0914*/ 	.short	0x010a
        /*0916*/ 	.byte	0x30
	.zero		1


	//   ....[129]....
        /*0918*/ 	.word	0x00006170
        /*091c*/ 	.word	0x0000004f
        /*0920*/ 	.word	0x00000180
        /*0924*/ 	.short	0x010a
        /*0926*/ 	.byte	0xff
	.zero		1


	//   ....[130]....
        /*0928*/ 	.word	0x00006220
        /*092c*/ 	.word	0x000000ff
        /*0930*/ 	.word	0x00000110
        /*0934*/ 	.short	0x010a
        /*0936*/ 	.byte	0x30
	.zero		1


	//   ....[131]....
        /*0938*/ 	.word	0x00006300
        /*093c*/ 	.word	0x0000004f
        /*0940*/ 	.word	0x00000180
        /*0944*/ 	.short	0x010a
        /*0946*/ 	.byte	0xff
	.zero		1


	//   ....[132]....
        /*0948*/ 	.word	0x00006a30
        /*094c*/ 	.word	0x00000000
        /*0950*/ 	.word	0x00000000
        /*0954*/ 	.short	0x0101
        /*0956*/ 	.byte	0xff
	.zero		1


	//   ....[133]....
        /*0958*/ 	.word	0x00006a40
        /*095c*/ 	.word	0x00000003
        /*0960*/ 	.word	0x00000110
        /*0964*/ 	.short	0x010a
        /*0966*/ 	.byte	0xff
	.zero		1


	//   ....[134]....
        /*0968*/ 	.word	0x00006b00
        /*096c*/ 	.word	0x00000003
        /*0970*/ 	.word	0x00000110
        /*0974*/ 	.short	0x010a
        /*0976*/ 	.byte	0xff
	.zero		1


	//   ....[135]....
        /*0978*/ 	.word	0x000072b0
        /*097c*/ 	.word	0x00000026
        /*0980*/ 	.word	0x00000000
        /*0984*/ 	.short	0x0101
        /*0986*/ 	.byte	0xff
	.zero		1


	//   ....[136]....
        /*0988*/ 	.word	0x000072d0
        /*098c*/ 	.word	0x00000053
        /*0990*/ 	.word	0x00000110
        /*0994*/ 	.short	0x010a
        /*0996*/ 	.byte	0xff
	.zero		1


	//   ....[137]....
        /*0998*/ 	.word	0x00007380
        /*099c*/ 	.word	0x00000053
        /*09a0*/ 	.word	0x00000110
        /*09a4*/ 	.short	0x010a
        /*09a6*/ 	.byte	0xff
	.zero		1


	//   ....[138]....
        /*09a8*/ 	.word	0x00007b30
        /*09ac*/ 	.word	0x00000026
        /*09b0*/ 	.word	0x00000000
        /*09b4*/ 	.short	0x0101
        /*09b6*/ 	.byte	0xff
	.zero		1


	//   ....[139]....
        /*09b8*/ 	.word	0x00007b50
        /*09bc*/ 	.word	0x00000058
        /*09c0*/ 	.word	0x00000110
        /*09c4*/ 	.short	0x010a
        /*09c6*/ 	.byte	0xff
	.zero		1


	//   ....[140]....
        /*09c8*/ 	.word	0x00007c00
        /*09cc*/ 	.word	0x00000058
        /*09d0*/ 	.word	0x00000110
        /*09d4*/ 	.short	0x010a
        /*09d6*/ 	.byte	0xff
	.zero		1


	//   ....[141]....
        /*09d8*/ 	.word	0x00007f30
        /*09dc*/ 	.word	0x000000ff
        /*09e0*/ 	.word	0x00000000
        /*09e4*/ 	.short	0x0101
        /*09e6*/ 	.byte	0x05
	.zero		1


	//   ....[142]....
        /*09e8*/ 	.word	0x00008410
        /*09ec*/ 	.word	0x00000002
        /*09f0*/ 	.word	0x00000000
        /*09f4*/ 	.short	0x0101
        /*09f6*/ 	.byte	0xff
	.zero		1


	//   ....[143]....
        /*09f8*/ 	.word	0x00008680
        /*09fc*/ 	.word	0x000000ff
        /*0a00*/ 	.word	0x00000000
        /*0a04*/ 	.short	0x0101
        /*0a06*/ 	.byte	0x04
	.zero		1


	//   ....[144]....
        /*0a08*/ 	.word	0x000086a0
        /*0a0c*/ 	.word	0x00000003
        /*0a10*/ 	.word	0x000001d0
        /*0a14*/ 	.short	0x010a
        /*0a16*/ 	.byte	0xff
	.zero		1


	//   ....[145]....
        /*0a18*/ 	.word	0x00008700
        /*0a1c*/ 	.word	0x00000002
        /*0a20*/ 	.word	0x00000088
        /*0a24*/ 	.short	0x010a
        /*0a26*/ 	.byte	0xff
	.zero		1


	//   ....[146]....
        /*0a28*/ 	.word	0x00008760
        /*0a2c*/ 	.word	0x00000002
        /*0a30*/ 	.word	0x00000088
        /*0a34*/ 	.short	0x010a
        /*0a36*/ 	.byte	0xff
	.zero		1


	//   ....[147]....
        /*0a38*/ 	.word	0x000087b0
        /*0a3c*/ 	.word	0x00000002
        /*0a40*/ 	.word	0x00000160
        /*0a44*/ 	.short	0x010a
        /*0a46*/ 	.byte	0xff
	.zero		1


	//   ....[148]....
        /*0a48*/ 	.word	0x00008810
        /*0a4c*/ 	.word	0x00000000
        /*0a50*/ 	.word	0x00000000
        /*0a54*/ 	.short	0x010a
        /*0a56*/ 	.byte	0xff
	.zero		1


	//   ....[149]....
        /*0a58*/ 	.word	0x00008870
        /*0a5c*/ 	.word	0x00000000
        /*0a60*/ 	.word	0x00000000
        /*0a64*/ 	.short	0x010a
        /*0a66*/ 	.byte	0xff
	.zero		1


	//   ....[150]....
        /*0a68*/ 	.word	0x000088d0
        /*0a6c*/ 	.word	0x00000000
        /*0a70*/ 	.word	0x00000000
        /*0a74*/ 	.short	0x010a
        /*0a76*/ 	.byte	0xff
	.zero		1


	//   ....[151]....
        /*0a78*/ 	.word	0x00008930
        /*0a7c*/ 	.word	0x00000000
        /*0a80*/ 	.word	0x00000000
        /*0a84*/ 	.short	0x010a
        /*0a86*/ 	.byte	0xff
	.zero		1


	//   ....[152]....
        /*0a88*/ 	.word	0x00008990
        /*0a8c*/ 	.word	0x00000000
        /*0a90*/ 	.word	0x00000000
        /*0a94*/ 	.short	0x010a
        /*0a96*/ 	.byte	0xff
	.zero		1


	//   ....[153]....
        /*0a98*/ 	.word	0x000089f0
        /*0a9c*/ 	.word	0x00000000
        /*0aa0*/ 	.word	0x00000000
        /*0aa4*/ 	.short	0x010a
        /*0aa6*/ 	.byte	0xff
	.zero		1


	//   ....[154]....
        /*0aa8*/ 	.word	0x00008a50
        /*0aac*/ 	.word	0x00000000
        /*0ab0*/ 	.word	0x00000000
        /*0ab4*/ 	.short	0x010a
        /*0ab6*/ 	.byte	0xff
	.zero		1


	//   ....[155]....
        /*0ab8*/ 	.word	0x00008ab0
        /*0abc*/ 	.word	0x00000000
        /*0ac0*/ 	.word	0x00000000
        /*0ac4*/ 	.short	0x010a
        /*0ac6*/ 	.byte	0xff
	.zero		1


	//   ....[156]....
        /*0ac8*/ 	.word	0x00008b10
        /*0acc*/ 	.word	0x00000000
        /*0ad0*/ 	.word	0x00000000
        /*0ad4*/ 	.short	0x010a
        /*0ad6*/ 	.byte	0xff
	.zero		1


	//   ....[157]....
        /*0ad8*/ 	.word	0x00008b70
        /*0adc*/ 	.word	0x00000000
        /*0ae0*/ 	.word	0x00000000
        /*0ae4*/ 	.short	0x010a
        /*0ae6*/ 	.byte	0xff
	.zero		1


	//   ....[158]....
        /*0ae8*/ 	.word	0x00008bd0
        /*0aec*/ 	.word	0x00000000
        /*0af0*/ 	.word	0x00000000
        /*0af4*/ 	.short	0x010a
        /*0af6*/ 	.byte	0xff
	.zero		1


	//   ....[159]....
        /*0af8*/ 	.word	0x00008c30
        /*0afc*/ 	.word	0x00000000
        /*0b00*/ 	.word	0x00000000
        /*0b04*/ 	.short	0x010a
        /*0b06*/ 	.byte	0xff
	.zero		1


	//   ....[160]....
        /*0b08*/ 	.word	0x00008c90
        /*0b0c*/ 	.word	0x00000000
        /*0b10*/ 	.word	0x00000000
        /*0b14*/ 	.short	0x010a
        /*0b16*/ 	.byte	0xff
	.zero		1


	//   ....[161]....
        /*0b18*/ 	.word	0x00008cf0
        /*0b1c*/ 	.word	0x00000000
        /*0b20*/ 	.word	0x00000000
        /*0b24*/ 	.short	0x010a
        /*0b26*/ 	.byte	0xff
	.zero		1


	//   ....[162]....
        /*0b28*/ 	.word	0x00008d50
        /*0b2c*/ 	.word	0x00000000
        /*0b30*/ 	.word	0x00000000
        /*0b34*/ 	.short	0x010a
        /*0b36*/ 	.byte	0xff
	.zero		1


	//   ....[163]....
        /*0b38*/ 	.word	0x00008db0
        /*0b3c*/ 	.word	0x00000000
        /*0b40*/ 	.word	0x00000000
        /*0b44*/ 	.short	0x010a
        /*0b46*/ 	.byte	0xff
	.zero		1


	//   ....[164]....
        /*0b48*/ 	.word	0x00008e00
        /*0b4c*/ 	.word	0x00000000
        /*0b50*/ 	.word	0x000001c0
        /*0b54*/ 	.short	0x010a
        /*0b56*/ 	.byte	0xff
	.zero		1


	//   ....[165]....
        /*0b58*/ 	.word	0x00008e60
        /*0b5c*/ 	.word	0x00000000
        /*0b60*/ 	.word	0x00000170
        /*0b64*/ 	.short	0x010a
        /*0b66*/ 	.byte	0xff
	.zero		1


	//   ....[166]....
        /*0b68*/ 	.word	0x00008eb0
        /*0b6c*/ 	.word	0x00000000
        /*0b70*/ 	.word	0x00000160
        /*0b74*/ 	.short	0x010a
        /*0b76*/ 	.byte	0xff
	.zero		1


	//   ....[167]....
        /*0b78*/ 	.word	0x00008f10
        /*0b7c*/ 	.word	0x00000000
        /*0b80*/ 	.word	0x00000170
        /*0b84*/ 	.short	0x010a
        /*0b86*/ 	.byte	0xff
	.zero		1


	//   ....[168]....
        /*0b88*/ 	.word	0x00008f60
        /*0b8c*/ 	.word	0x00000000
        /*0b90*/ 	.word	0x00000160
        /*0b94*/ 	.short	0x010a
        /*0b96*/ 	.byte	0xff
	.zero		1


	//   ....[169]....
        /*0b98*/ 	.word	0x00008fc0
        /*0b9c*/ 	.word	0x00000003
        /*0ba0*/ 	.word	0x000001a0
        /*0ba4*/ 	.short	0x010a
        /*0ba6*/ 	.byte	0xff
	.zero		1


	//   ....[170]....
        /*0ba8*/ 	.word	0x00009020
        /*0bac*/ 	.word	0x00000000
        /*0bb0*/ 	.word	0x00000000
        /*0bb4*/ 	.short	0x010a
        /*0bb6*/ 	.byte	0xff
	.zero		1


	//   ....[171]....
        /*0bb8*/ 	.word	0x00009080
        /*0bbc*/ 	.word	0x00000000
        /*0bc0*/ 	.word	0x00000000
        /*0bc4*/ 	.short	0x010a
        /*0bc6*/ 	.byte	0xff
	.zero		1


	//   ....[172]....
        /*0bc8*/ 	.word	0x000090e0
        /*0bcc*/ 	.word	0x00000000
        /*0bd0*/ 	.word	0x00000000
        /*0bd4*/ 	.short	0x010a
        /*0bd6*/ 	.byte	0xff
	.zero		1


	//   ....[173]....
        /*0bd8*/ 	.word	0x00009140
        /*0bdc*/ 	.word	0x00000000
        /*0be0*/ 	.word	0x00000000
        /*0be4*/ 	.short	0x010a
        /*0be6*/ 	.byte	0xff
	.zero		1


	//   ....[174]....
        /*0be8*/ 	.word	0x000091a0
        /*0bec*/ 	.word	0x00000000
        /*0bf0*/ 	.word	0x00000000
        /*0bf4*/ 	.short	0x010a
        /*0bf6*/ 	.byte	0xff
	.zero		1


	//   ....[175]....
        /*0bf8*/ 	.word	0x000091f0
        /*0bfc*/ 	.word	0x00000000
        /*0c00*/ 	.word	0x00000160
        /*0c04*/ 	.short	0x010a
        /*0c06*/ 	.byte	0xff
	.zero		1


	//   ....[176]....
        /*0c08*/ 	.word	0x00009250
        /*0c0c*/ 	.word	0x00000000
        /*0c10*/ 	.word	0x00000158
        /*0c14*/ 	.short	0x010a
        /*0c16*/ 	.byte	0xff
	.zero		1


	//   ....[177]....
        /*0c18*/ 	.word	0x000092b0
        /*0c1c*/ 	.word	0x00000003
        /*0c20*/ 	.word	0x00000130
        /*0c24*/ 	.short	0x010a
        /*0c26*/ 	.byte	0xff
	.zero		1


	//   ....[178]....
        /*0c28*/ 	.word	0x00009310
        /*0c2c*/ 	.word	0x00000003
        /*0c30*/ 	.word	0x00000138
        /*0c34*/ 	.short	0x010a
        /*0c36*/ 	.byte	0xff
	.zero		1


	//   ....[179]....
        /*0c38*/ 	.word	0x00009370
        /*0c3c*/ 	.word	0x00000003
        /*0c40*/ 	.word	0x00000140
        /*0c44*/ 	.short	0x010a
        /*0c46*/ 	.byte	0xff
	.zero		1


	//   ....[180]....
        /*0c48*/ 	.word	0x000093d0
        /*0c4c*/ 	.word	0x00000003
        /*0c50*/ 	.word	0x00000148
        /*0c54*/ 	.short	0x010a
        /*0c56*/ 	.byte	0xff
	.zero		1


	//   ....[181]....
        /*0c58*/ 	.word	0x00009430
        /*0c5c*/ 	.word	0x00000000
        /*0c60*/ 	.word	0x00000130
        /*0c64*/ 	.short	0x010a
        /*0c66*/ 	.byte	0xff
	.zero		1


	//   ....[182]....
        /*0c68*/ 	.word	0x00009490
        /*0c6c*/ 	.word	0x00000000
        /*0c70*/ 	.word	0x00000138
        /*0c74*/ 	.short	0x010a
        /*0c76*/ 	.byte	0xff
	.zero		1


	//   ....[183]....
        /*0c78*/ 	.word	0x000094f0
        /*0c7c*/ 	.word	0x00000000
        /*0c80*/ 	.word	0x00000140
        /*0c84*/ 	.short	0x010a
        /*0c86*/ 	.byte	0xff
	.zero		1


	//   ....[184]....
        /*0c88*/ 	.word	0x00009540
        /*0c8c*/ 	.word	0x00000000
        /*0c90*/ 	.word	0x00000160
        /*0c94*/ 	.short	0x010a
        /*0c96*/ 	.byte	0xff
	.zero		1


	//   ....[185]....
        /*0c98*/ 	.word	0x000095a0
        /*0c9c*/ 	.word	0x00000002
        /*0ca0*/ 	.word	0x00000110
        /*0ca4*/ 	.short	0x010a
        /*0ca6*/ 	.byte	0xff
	.zero		1


	//   ....[186]....
        /*0ca8*/ 	.word	0x000095f0
        /*0cac*/ 	.word	0x0000004f
        /*0cb0*/ 	.word	0x00000180
        /*0cb4*/ 	.short	0x010a
        /*0cb6*/ 	.byte	0xff
	.zero		1


	//   ....[187]....
        /*0cb8*/ 	.word	0x00009640
        /*0cbc*/ 	.word	0x00000003
        /*0cc0*/ 	.word	0x00000110
        /*0cc4*/ 	.short	0x010a
        /*0cc6*/ 	.byte	0xff
	.zero		1


	//   ....[188]....
        /*0cc8*/ 	.word	0x00009690
        /*0ccc*/ 	.word	0x00000053
        /*0cd0*/ 	.word	0x00000110
        /*0cd4*/ 	.short	0x010a
        /*0cd6*/ 	.byte	0xff
	.zero		1


	//   ....[189]....
        /*0cd8*/ 	.word	0x000096e0
        /*0cdc*/ 	.word	0x00000058
        /*0ce0*/ 	.word	0x00000110
        /*0ce4*/ 	.short	0x010a
        /*0ce6*/ 	.byte	0xff
	.zero		1


	//----- nvinfo : EIATTR_NUM_MBARRIERS
	.align		4
.L_47:
        /*0ce8*/ 	.byte	0x03, 0x38
        /*0cea*/ 	.short	0x003c


	//----- nvinfo : EIATTR_EXIT_INSTR_OFFSETS
	.align		4
        /*0cec*/ 	.byte	0x04, 0x1c
        /*0cee*/ 	.short	(.L_49 - .L_48)


	//   ....[0]....
.L_48:
        /*0cf0*/ 	.word	0x00002e30


	//   ....[1]....
        /*0cf4*/ 	.word	0x00003320


	//   ....[2]....
        /*0cf8*/ 	.word	0x00003380


	//   ....[3]....
        /*0cfc*/ 	.word	0x00004200


	//   ....[4]....
        /*0d00*/ 	.word	0x00005260


	//   ....[5]....
        /*0d04*/ 	.word	0x000052a0


	//   ....[6]....
        /*0d08*/ 	.word	0x00008570


	//   ....[7]....
        /*0d0c*/ 	.word	0x000085f0


	//   ....[8]....
        /*0d10*/ 	.word	0x00008620


	//   ....[9]....
        /*0d14*/ 	.word	0x00008690


	//----- nvinfo : EIATTR_MAX_THREADS
	.align		4
.L_49:
        /*0d18*/ 	.byte	0x04, 0x05
        /*0d1a*/ 	.short	(.L_51 - .L_50)
.L_50:
        /*0d1c*/ 	.word	0x00000100
        /*0d20*/ 	.word	0x00000001
        /*0d24*/ 	.word	0x00000001


	//----- nvinfo : EIATTR_CRS_STACK_SIZE
	.align		4
.L_51:
        /*0d28*/ 	.byte	0x04, 0x1e
        /*0d2a*/ 	.short	(.L_53 - .L_52)
.L_52:
        /*0d2c*/ 	.word	0x00000000


	//----- nvinfo : EIATTR_CBANK_PARAM_SIZE
	.align		4
.L_53:
        /*0d30*/ 	.byte	0x03, 0x19
        /*0d32*/ 	.short	0x0800


	//----- nvinfo : EIATTR_PARAM_CBANK
	.align		4
        /*0d34*/ 	.byte	0x04, 0x0a
        /*0d36*/ 	.short	(.L_55 - .L_54)
	.align		4
.L_54:
        /*0d38*/ 	.word	index@(.nv.constant0._ZN7cutlass13device_kernelINS_4gemm6kernel13GemmUniversalIN4cute5tupleIJiiiiEEENS1_10collective13CollectiveMmaINS1_35MainloopSm100TmaUmmaWarpSpecializedILi17ELi2ELi4ENS5_IJNS4_1CILi1EEESB_SB_EEEEENS5_IJNSA_ILi64EEENSA_ILi128EEENSA_ILi32EEEEEENS_6half_tENS5_IJlSB_lEEESI_SJ_NS4_8TiledMMAINS4_8MMA_AtomIJNS4_20SM100_MMA_F16BF16_SSISI_SI_fLi64ELi128ELNS4_4UMMA5MajorE0ELSO_0ELNSN_7ScaleInE0ELSP_0EEEEEENS4_6LayoutISC_NS5_IJNSA_ILi0EEEST_ST_EEEEENS5_IJNS4_10UnderscoreESW_SW_EEEEENS4_13SM90_TMA_LOADENS4_14ComposedLayoutINS4_7SwizzleILi2ELi4ELi3EEENS4_18smem_ptr_flag_bitsILi16EEENSS_INS5_IJNSA_ILi8EEESG_EEENS5_IJSG_SB_EEEEEEEvNS4_8identityESZ_S19_vS1A_EENS_8epilogue10collective18CollectiveEpilogueINS1C_23Sm100TmaWarpSpecializedILi4ELi2ELi16ELb1ELb0EEEJSH_NS5_IJNSS_ISE_SB_EENSS_ISG_SB_EEEEESI_SJ_SI_SJ_NS1C_6fusion15FusionCallbacksIS1G_NS1K_17LinearCombinationISI_fSI_fLNS_15FloatRoundStyleE2EEESH_S1J_JEEENS4_5SM1004TMEM4LOAD26SM100_TMEM_LOAD_16dp256b4xESZ_S19_NS4_17SM75_U32x4_LDSM_NENS4_14SM90_TMA_STOREES19_NS4_17SM90_U32x4_STSM_NENS4_39AutoVectorizingCopyWithAssumedAlignmentILi128EEEEEEvvEEEEvNT_6ParamsE)
        /*0d3c*/ 	.short	0x0380
        /*0d3e*/ 	.short	0x0800


	//----- nvinfo : EIATTR_SW_WAR
	.align		4
.L_55:
        /*0d40*/ 	.byte	0x04, 0x36
        /*0d42*/ 	.short	(.L_57 - .L_56)
.L_56:
        /*0d44*/ 	.word	0x00000008
.L_57:


//--------------------- .nv.callgraph             --------------------------
	.section	.nv.callgraph,"",@"SHT_CUDA_CALLGRAPH"
	.align	4
	.sectionentsize	8
	.align		4
        /*0000*/ 	.word	0x00000000
	.align		4
        /*0004*/ 	.word	0xffffffff
	.align		4
        /*0008*/ 	.word	index@(_ZN7cutlass13device_kernelINS_4gemm6kernel13GemmUniversalIN4cute5tupleIJiiiiEEENS1_10collective13CollectiveMmaINS1_35MainloopSm100TmaUmmaWarpSpecializedILi17ELi2ELi4ENS5_IJNS4_1CILi1EEESB_SB_EEEEENS5_IJNSA_ILi64EEENSA_ILi128EEENSA_ILi32EEEEEENS_6half_tENS5_IJlSB_lEEESI_SJ_NS4_8TiledMMAINS4_8MMA_AtomIJNS4_20SM100_MMA_F16BF16_SSISI_SI_fLi64ELi128ELNS4_4UMMA5MajorE0ELSO_0ELNSN_7ScaleInE0ELSP_0EEEEEENS4_6LayoutISC_NS5_IJNSA_ILi0EEEST_ST_EEEEENS5_IJNS4_10UnderscoreESW_SW_EEEEENS4_13SM90_TMA_LOADENS4_14ComposedLayoutINS4_7SwizzleILi2ELi4ELi3EEENS4_18smem_ptr_flag_bitsILi16EEENSS_INS5_IJNSA_ILi8EEESG_EEENS5_IJSG_SB_EEEEEEEvNS4_8identityESZ_S19_vS1A_EENS_8epilogue10collective18CollectiveEpilogueINS1C_23Sm100TmaWarpSpecializedILi4ELi2ELi16ELb1ELb0EEEJSH_NS5_IJNSS_ISE_SB_EENSS_ISG_SB_EEEEESI_SJ_SI_SJ_NS1C_6fusion15FusionCallbacksIS1G_NS1K_17LinearCombinationISI_fSI_fLNS_15FloatRoundStyleE2EEESH_S1J_JEEENS4_5SM1004TMEM4LOAD26SM100_TMEM_LOAD_16dp256b4xESZ_S19_NS4_17SM75_U32x4_LDSM_NENS4_14SM90_TMA_STOREES19_NS4_17SM90_U32x4_STSM_NENS4_39AutoVectorizingCopyWithAssumedAlignmentILi128EEEEEEvvEEEEvNT_6ParamsE)
	.align		4
        /*000c*/ 	.word	index@(__assertfail)
	.align		4
        /*0010*/ 	.word	0x00000000
	.align		4
        /*0014*/ 	.word	0xfffffffe
	.align		4
        /*0018*/ 	.word	0x00000000
	.align		4
        /*001c*/ 	.word	0xfffffffd
	.align		4
        /*0020*/ 	.word	0x00000000
	.align		4
        /*0024*/ 	.word	0xfffffffc


//--------------------- .nv.constant4             --------------------------
	.section	.nv.constant4,"a",@progbits
	.align	8
	.align		8
.nv.constant4:
        /*0000*/ 	.dword	__assertfail
	.align		8
        /*0008*/ 	.dword	__unnamed_1
	.align		8
        /*0010*/ 	.dword	__unnamed_2
	.align		8
        /*0018*/ 	.dword	_ZN40_INTERNAL_e0250ef1_4_k_cu_1b870016_290974cuda3std3__45__cpo5beginE
	.align		8
        /*0020*/ 	.dword	_ZN40_INTERNAL_e0250ef1_4_k_cu_1b870016_290974cuda3std3__45__cpo3endE
	.align		8
        /*0028*/ 	.dword	_ZN40_INTERNAL_e0250ef1_4_k_cu_1b870016_290974cuda3std3__45__cpo6cbeginE
	.align		8
        /*0030*/ 	.dword	_ZN40_INTERNAL_e0250ef1_4_k_cu_1b870016_290974cuda3std3__45__cpo4cendE
	.align		8
        /*0038*/ 	.dword	_ZN40_INTERNAL_e0250ef1_4_k_cu_1b870016_290974cuda3std3__442_GLOBAL__N__e0250ef1_4_k_cu_1b870016_290976ignoreE
	.align		8
        /*0040*/ 	.dword	_ZN40_INTERNAL_e0250ef1_4_k_cu_1b870016_290974cuda3std3__419piecewise_constructE
	.align		8
        /*0048*/ 	.dword	_ZN40_INTERNAL_e0250ef1_4_k_cu_1b870016_290974cuda3std3__48in_placeE
	.align		8
        /*0050*/ 	.dword	_ZN40_INTERNAL_e0250ef1_4_k_cu_1b870016_290974cuda3std6ranges3__45__cpo4swapE
	.align		8
        /*0058*/ 	.dword	_ZN40_INTERNAL_e0250ef1_4_k_cu_1b870016_290974cuda3std6ranges3__45__cpo9iter_moveE
	.align		8
        /*0060*/ 	.dword	_ZN40_INTERNAL_e0250ef1_4_k_cu_1b870016_290974cute7productE
	.align		8
        /*0068*/ 	.dword	_ZN40_INTERNAL_e0250ef1_4_k_cu_1b870016_290974cute1_E
	.align		8
        /*0070*/ 	.dword	$str$25
	.align		8
        /*0078*/ 	.dword	$str$26
	.align		8
        /*0080*/ 	.dword	$str$27
	.align		8
        /*0088*/ 	.dword	$str$28


//--------------------- .text._ZN7cutlass13device_kernelINS_4gemm6kernel13GemmUniversalIN4cute5tupleIJiiiiEEENS1_10collective13CollectiveMmaINS1_35MainloopSm100TmaUmmaWarpSpecializedILi17ELi2ELi4ENS5_IJNS4_1CILi1EEESB_SB_EEEEENS5_IJNSA_ILi64EEENSA_ILi128EEENSA_ILi32EEEEEENS_6half_tENS5_IJlSB_lEEESI_SJ_NS4_8TiledMMAINS4_8MMA_AtomIJNS4_20SM100_MMA_F16BF16_SSISI_SI_fLi64ELi128ELNS4_4UMMA5MajorE0ELSO_0ELNSN_7ScaleInE0ELSP_0EEEEEENS4_6LayoutISC_NS5_IJNSA_ILi0EEEST_ST_EEEEENS5_IJNS4_10UnderscoreESW_SW_EEEEENS4_13SM90_TMA_LOADENS4_14ComposedLayoutINS4_7SwizzleILi2ELi4ELi3EEENS4_18smem_ptr_flag_bitsILi16EEENSS_INS5_IJNSA_ILi8EEESG_EEENS5_IJSG_SB_EEEEEEEvNS4_8identityESZ_S19_vS1A_EENS_8epilogue10collective18CollectiveEpilogueINS1C_23Sm100TmaWarpSpecializedILi4ELi2ELi16ELb1ELb0EEEJSH_NS5_IJNSS_ISE_SB_EENSS_ISG_SB_EEEEESI_SJ_SI_SJ_NS1C_6fusion15FusionCallbacksIS1G_NS1K_17LinearCombinationISI_fSI_fLNS_15FloatRoundStyleE2EEESH_S1J_JEEENS4_5SM1004TMEM4LOAD26SM100_TMEM_LOAD_16dp256b4xESZ_S19_NS4_17SM75_U32x4_LDSM_NENS4_14SM90_TMA_STOREES19_NS4_17SM90_U32x4_STSM_NENS4_39AutoVectorizingCopyWithAssumedAlignmentILi128EEEEEEvvEEEEvNT_6ParamsE --------------------------
	.section	.text._ZN7cutlass13device_kernelINS_4gemm6kernel13GemmUniversalIN4cute5tupleIJiiiiEEENS1_10collective13CollectiveMmaINS1_35MainloopSm100TmaUmmaWarpSpecializedILi17ELi2ELi4ENS5_IJNS4_1CILi1EEESB_SB_EEEEENS5_IJNSA_ILi64EEENSA_ILi128EEENSA_ILi32EEEEEENS_6half_tENS5_IJlSB_lEEESI_SJ_NS4_8TiledMMAINS4_8MMA_AtomIJNS4_20SM100_MMA_F16BF16_SSISI_SI_fLi64ELi128ELNS4_4UMMA5MajorE0ELSO_0ELNSN_7ScaleInE0ELSP_0EEEEEENS4_6LayoutISC_NS5_IJNSA_ILi0EEEST_ST_EEEEENS5_IJNS4_10UnderscoreESW_SW_EEEEENS4_13SM90_TMA_LOADENS4_14ComposedLayoutINS4_7SwizzleILi2ELi4ELi3EEENS4_18smem_ptr_flag_bitsILi16EEENSS_INS5_IJNSA_ILi8EEESG_EEENS5_IJSG_SB_EEEEEEEvNS4_8identityESZ_S19_vS1A_EENS_8epilogue10collective18CollectiveEpilogueINS1C_23Sm100TmaWarpSpecializedILi4ELi2ELi16ELb1ELb0EEEJSH_NS5_IJNSS_ISE_SB_EENSS_ISG_SB_EEEEESI_SJ_SI_SJ_NS1C_6fusion15FusionCallbacksIS1G_NS1K_17LinearCombinationISI_fSI_fLNS_15FloatRoundStyleE2EEESH_S1J_JEEENS4_5SM1004TMEM4LOAD26SM100_TMEM_LOAD_16dp256b4xESZ_S19_NS4_17SM75_U32x4_LDSM_NENS4_14SM90_TMA_STOREES19_NS4_17SM90_U32x4_STSM_NENS4_39AutoVectorizingCopyWithAssumedAlignmentILi128EEEEEEvvEEEEvNT_6ParamsE,"ax",@progbits
	.align	128
.text._ZN7cutlass13device_kernelINS_4gemm6kernel13GemmUniversalIN4cute5tupleIJiiiiEEENS1_10collective13CollectiveMmaINS1_35MainloopSm100TmaUmmaWarpSpecializedILi17ELi2ELi4ENS5_IJNS4_1CILi1EEESB_SB_EEEEENS5_IJNSA_ILi64EEENSA_ILi128EEENSA_ILi32EEEEEENS_6half_tENS5_IJlSB_lEEESI_SJ_NS4_8TiledMMAINS4_8MMA_AtomIJNS4_20SM100_MMA_F16BF16_SSISI_SI_fLi64ELi128ELNS4_4UMMA5MajorE0ELSO_0ELNSN_7ScaleInE0ELSP_0EEEEEENS4_6LayoutISC_NS5_IJNSA_ILi0EEEST_ST_EEEEENS5_IJNS4_10UnderscoreESW_SW_EEEEENS4_13SM90_TMA_LOADENS4_14ComposedLayoutINS4_7SwizzleILi2ELi4ELi3EEENS4_18smem_ptr_flag_bitsILi16EEENSS_INS5_IJNSA_ILi8EEESG_EEENS5_IJSG_SB_EEEEEEEvNS4_8identityESZ_S19_vS1A_EENS_8epilogue10collective18CollectiveEpilogueINS1C_23Sm100TmaWarpSpecializedILi4ELi2ELi16ELb1ELb0EEEJSH_NS5_IJNSS_ISE_SB_EENSS_ISG_SB_EEEEESI_SJ_SI_SJ_NS1C_6fusion15FusionCallbacksIS1G_NS1K_17LinearCombinationISI_fSI_fLNS_15FloatRoundStyleE2EEESH_S1J_JEEENS4_5SM1004TMEM4LOAD26SM100_TMEM_LOAD_16dp256b4xESZ_S19_NS4_17SM75_U32x4_LDSM_NENS4_14SM90_TMA_STOREES19_NS4_17SM90_U32x4_STSM_NENS4_39AutoVectorizingCopyWithAssumedAlignmentILi128EEEEEEvvEEEEvNT_6ParamsE:
        .type           _ZN7cutlass13device_kernelINS_4gemm6kernel13GemmUniversalIN4cute5tupleIJiiiiEEENS1_10collective13CollectiveMmaINS1_35MainloopSm100TmaUmmaWarpSpecializedILi17ELi2ELi4ENS5_IJNS4_1CILi1EEESB_SB_EEEEENS5_IJNSA_ILi64EEENSA_ILi128EEENSA_ILi32EEEEEENS_6half_tENS5_IJlSB_lEEESI_SJ_NS4_8TiledMMAINS4_8MMA_AtomIJNS4_20SM100_MMA_F16BF16_SSISI_SI_fLi64ELi128ELNS4_4UMMA5MajorE0ELSO_0ELNSN_7ScaleInE0ELSP_0EEEEEENS4_6LayoutISC_NS5_IJNSA_ILi0EEEST_ST_EEEEENS5_IJNS4_10UnderscoreESW_SW_EEEEENS4_13SM90_TMA_LOADENS4_14ComposedLayoutINS4_7SwizzleILi2ELi4ELi3EEENS4_18smem_ptr_flag_bitsILi16EEENSS_INS5_IJNSA_ILi8EEESG_EEENS5_IJSG_SB_EEEEEEEvNS4_8identityESZ_S19_vS1A_EENS_8epilogue10collective18CollectiveEpilogueINS1C_23Sm100TmaWarpSpecializedILi4ELi2ELi16ELb1ELb0EEEJSH_NS5_IJNSS_ISE_SB_EENSS_ISG_SB_EEEEESI_SJ_SI_SJ_NS1C_6fusion15FusionCallbacksIS1G_NS1K_17LinearCombinationISI_fSI_fLNS_15FloatRoundStyleE2EEESH_S1J_JEEENS4_5SM1004TMEM4LOAD26SM100_TMEM_LOAD_16dp256b4xESZ_S19_NS4_17SM75_U32x4_LDSM_NENS4_14SM90_TMA_STOREES19_NS4_17SM90_U32x4_STSM_NENS4_39AutoVectorizingCopyWithAssumedAlignmentILi128EEEEEEvvEEEEvNT_6ParamsE,@function
        .size           _ZN7cutlass13device_kernelINS_4gemm6kernel13GemmUniversalIN4cute5tupleIJiiiiEEENS1_10collective13CollectiveMmaINS1_35MainloopSm100TmaUmmaWarpSpecializedILi17ELi2ELi4ENS5_IJNS4_1CILi1EEESB_SB_EEEEENS5_IJNSA_ILi64EEENSA_ILi128EEENSA_ILi32EEEEEENS_6half_tENS5_IJlSB_lEEESI_SJ_NS4_8TiledMMAINS4_8MMA_AtomIJNS4_20SM100_MMA_F16BF16_SSISI_SI_fLi64ELi128ELNS4_4UMMA5MajorE0ELSO_0ELNSN_7ScaleInE0ELSP_0EEEEEENS4_6LayoutISC_NS5_IJNSA_ILi0EEEST_ST_EEEEENS5_IJNS4_10UnderscoreESW_SW_EEEEENS4_13SM90_TMA_LOADENS4_14ComposedLayoutINS4_7SwizzleILi2ELi4ELi3EEENS4_18smem_ptr_flag_bitsILi16EEENSS_INS5_IJNSA_ILi8EEESG_EEENS5_IJSG_SB_EEEEEEEvNS4_8identityESZ_S19_vS1A_EENS_8epilogue10collective18CollectiveEpilogueINS1C_23Sm100TmaWarpSpecializedILi4ELi2ELi16ELb1ELb0EEEJSH_NS5_IJNSS_ISE_SB_EENSS_ISG_SB_EEEEESI_SJ_SI_SJ_NS1C_6fusion15FusionCallbacksIS1G_NS1K_17LinearCombinationISI_fSI_fLNS_15FloatRoundStyleE2EEESH_S1J_JEEENS4_5SM1004TMEM4LOAD26SM100_TMEM_LOAD_16dp256b4xESZ_S19_NS4_17SM75_U32x4_LDSM_NENS4_14SM90_TMA_STOREES19_NS4_17SM90_U32x4_STSM_NENS4_39AutoVectorizingCopyWithAssumedAlignmentILi128EEEEEEvvEEEEvNT_6ParamsE,(.L_x_216 - _ZN7cutlass13device_kernelINS_4gemm6kernel13GemmUniversalIN4cute5tupleIJiiiiEEENS1_10collective13CollectiveMmaINS1_35MainloopSm100TmaUmmaWarpSpecializedILi17ELi2ELi4ENS5_IJNS4_1CILi1EEESB_SB_EEEEENS5_IJNSA_ILi64EEENSA_ILi128EEENSA_ILi32EEEEEENS_6half_tENS5_IJlSB_lEEESI_SJ_NS4_8TiledMMAINS4_8MMA_AtomIJNS4_20SM100_MMA_F16BF16_SSISI_SI_fLi64ELi128ELNS4_4UMMA5MajorE0ELSO_0ELNSN_7ScaleInE0ELSP_0EEEEEENS4_6LayoutISC_NS5_IJNSA_ILi0EEEST_ST_EEEEENS5_IJNS4_10UnderscoreESW_SW_EEEEENS4_13SM90_TMA_LOADENS4_14ComposedLayoutINS4_7SwizzleILi2ELi4ELi3EEENS4_18smem_ptr_flag_bitsILi16EEENSS_INS5_IJNSA_ILi8EEESG_EEENS5_IJSG_SB_EEEEEEEvNS4_8identityESZ_S19_vS1A_EENS_8epilogue10collective18CollectiveEpilogueINS1C_23Sm100TmaWarpSpecializedILi4ELi2ELi16ELb1ELb0EEEJSH_NS5_IJNSS_ISE_SB_EENSS_ISG_SB_EEEEESI_SJ_SI_SJ_NS1C_6fusion15FusionCallbacksIS1G_NS1K_17LinearCombinationISI_fSI_fLNS_15FloatRoundStyleE2EEESH_S1J_JEEENS4_5SM1004TMEM4LOAD26SM100_TMEM_LOAD_16dp256b4xESZ_S19_NS4_17SM75_U32x4_LDSM_NENS4_14SM90_TMA_STOREES19_NS4_17SM90_U32x4_STSM_NENS4_39AutoVectorizingCopyWithAssumedAlignmentILi128EEEEEEvvEEEEvNT_6ParamsE)
        .other          _ZN7cutlass13device_kernelINS_4gemm6kernel13GemmUniversalIN4cute5tupleIJiiiiEEENS1_10collective13CollectiveMmaINS1_35MainloopSm100TmaUmmaWarpSpecializedILi17ELi2ELi4ENS5_IJNS4_1CILi1EEESB_SB_EEEEENS5_IJNSA_ILi64EEENSA_ILi128EEENSA_ILi32EEEEEENS_6half_tENS5_IJlSB_lEEESI_SJ_NS4_8TiledMMAINS4_8MMA_AtomIJNS4_20SM100_MMA_F16BF16_SSISI_SI_fLi64ELi128ELNS4_4UMMA5MajorE0ELSO_0ELNSN_7ScaleInE0ELSP_0EEEEEENS4_6LayoutISC_NS5_IJNSA_ILi0EEEST_ST_EEEEENS5_IJNS4_10UnderscoreESW_SW_EEEEENS4_13SM90_TMA_LOADENS4_14ComposedLayoutINS4_7SwizzleILi2ELi4ELi3EEENS4_18smem_ptr_flag_bitsILi16EEENSS_INS5_IJNSA_ILi8EEESG_EEENS5_IJSG_SB_EEEEEEEvNS4_8identityESZ_S19_vS1A_EENS_8epilogue10collective18CollectiveEpilogueINS1C_23Sm100TmaWarpSpecializedILi4ELi2ELi16ELb1ELb0EEEJSH_NS5_IJNSS_ISE_SB_EENSS_ISG_SB_EEEEESI_SJ_SI_SJ_NS1C_6fusion15FusionCallbacksIS1G_NS1K_17LinearCombinationISI_fSI_fLNS_15FloatRoundStyleE2EEESH_S1J_JEEENS4_5SM1004TMEM4LOAD26SM100_TMEM_LOAD_16dp256b4xESZ_S19_NS4_17SM75_U32x4_LDSM_NENS4_14SM90_TMA_STOREES19_NS4_17SM90_U32x4_STSM_NENS4_39AutoVectorizingCopyWithAssumedAlignmentILi128EEEEEEvvEEEEvNT_6ParamsE,@"STO_CUDA_ENTRY STV_DEFAULT"
_ZN7cutlass13device_kernelINS_4gemm6kernel13GemmUniversalIN4cute5tupleIJiiiiEEENS1_10collective13CollectiveMmaINS1_35MainloopSm100TmaUmmaWarpSpecializedILi17ELi2ELi4ENS5_IJNS4_1CILi1EEESB_SB_EEEEENS5_IJNSA_ILi64EEENSA_ILi128EEENSA_ILi32EEEEEENS_6half_tENS5_IJlSB_lEEESI_SJ_NS4_8TiledMMAINS4_8MMA_AtomIJNS4_20SM100_MMA_F16BF16_SSISI_SI_fLi64ELi128ELNS4_4UMMA5MajorE0ELSO_0ELNSN_7ScaleInE0ELSP_0EEEEEENS4_6LayoutISC_NS5_IJNSA_ILi0EEEST_ST_EEEEENS5_IJNS4_10UnderscoreESW_SW_EEEEENS4_13SM90_TMA_LOADENS4_14ComposedLayoutINS4_7SwizzleILi2ELi4ELi3EEENS4_18smem_ptr_flag_bitsILi16EEENSS_INS5_IJNSA_ILi8EEESG_EEENS5_IJSG_SB_EEEEEEEvNS4_8identityESZ_S19_vS1A_EENS_8epilogue10collective18CollectiveEpilogueINS1C_23Sm100TmaWarpSpecializedILi4ELi2ELi16ELb1ELb0EEEJSH_NS5_IJNSS_ISE_SB_EENSS_ISG_SB_EEEEESI_SJ_SI_SJ_NS1C_6fusion15FusionCallbacksIS1G_NS1K_17LinearCombinationISI_fSI_fLNS_15FloatRoundStyleE2EEESH_S1J_JEEENS4_5SM1004TMEM4LOAD26SM100_TMEM_LOAD_16dp256b4xESZ_S19_NS4_17SM75_U32x4_LDSM_NENS4_14SM90_TMA_STOREES19_NS4_17SM90_U32x4_STSM_NENS4_39AutoVectorizingCopyWithAssumedAlignmentILi128EEEEEEvvEEEEvNT_6ParamsE:
[----:B------:R-:W1:Y:S01]  /*0000*/  LDC R1, c[0x0][0x37c] ;  /* 0x0000df00ff017b82 */ /* 0x000e620000000800 */
[----:B------:R-:W2:Y:S01]  /*0010*/  S2R R72, SR_TID.X ;  /* 0x0000000000487919 */ /* 0x000ea20000002100 */
[----:B------:R-:W3:Y:S01]  /*0020*/  LDCU.64 UR4, c[0x0][0x890] ;  /* 0x00011200ff0477ac */ /* 0x000ee20008000a00 */
[----:B------:R-:W-:Y:S02]  /*0030*/  PRMT R59, RZ, 0x7610, R59 ;  /* 0x00007610ff3b7816 */ /* 0x000fe4000000003b */
[----:B------:R-:W-:Y:S01]  /*0040*/  ELECT P5, URZ, PT ;  /* 0x0000000000ff782f */ /* 0x000fe200038a0000 */
[----:B------:R-:W4:Y:S01]  /*0050*/  LDCU.64 UR46, c[0x0][0x358] ;  /* 0x00006b00ff2e77ac */ /* 0x000f220008000a00 */
[----:B---3--:R-:W-:-:S04]  /*0060*/  UISETP.NE.U32.AND UP0, UPT, UR4, URZ, UPT ;  /* 0x000000ff0400728c */ /* 0x008fc8000bf05070 */
[----:B------:R-:W-:Y:S01]  /*0070*/  UISETP.NE.AND.EX UP0, UPT, UR5, URZ, UPT, UP0 ;  /* 0x000000ff0500728c */ /* 0x000fe2000bf05300 */
[----:B--2---:R-:W-:-:S05]  /*0080*/  SHF.R.U32.HI R65, RZ, 0x5, R72 ;  /* 0x00000005ff417819 */ /* 0x004fca0000011648 */
[----:B------:R-:W2:Y:S02]  /*0090*/  SHFL.IDX PT, R0, R65, RZ, 0x1f ;  /* 0x00001fff41007589 */ /* 0x000ea400000e0000 */
[----:B--2---:R-:W-:Y:S01]  /*00a0*/  R2UR UR8, R0 ;  /* 0x00000000000872ca */ /* 0x004fe200000e0000 */
[----:B-1--4-:R-:W-:-:S14]  /*00b0*/  BRA.U UP0, `(.L_x_0) ;  /* 0x00000001002c7547 */ /* 0x012fdc000b800000 */
[----:B------:R-:W1:Y:S02]  /*00c0*/  LDCU.64 UR6, c[0x0][0x888] ;  /* 0x00011100ff0677ac */ /* 0x000e640008000a00 */
[----:B-1----:R-:W-:-:S04]  /*00d0*/  UISETP.NE.U32.AND UP0, UPT, UR6, URZ, UPT ;  /* 0x000000ff0600728c */ /* 0x002fc8000bf05070 */
[----:B------:R-:W-:-:S09]  /*00e0*/  UISETP.NE.AND.EX UP0, UPT, UR7, URZ, UPT, UP0 ;  /* 0x000000ff0700728c */ /* 0x000fd2000bf05300 */
[----:B------:R-:W-:Y:S05]  /*00f0*/  BRA.U !UP0, `(.L_x_1) ;  /* 0x0000000108107547 */ /* 0x000fea000b800000 */
[----:B------:R-:W1:Y:S02]  /*0100*/  LDC.64 R2, c[0x0][0x888] ;  /* 0x00022200ff027b82 */ /* 0x000e640000000a00 */
[----:B-1----:R1:W5:Y:S01]  /*0110*/  LDG.E R35, desc[UR46][R2.64] ;  /* 0x0000002e02237981 */ /* 0x002362000c1e1900 */
[----:B------:R-:W-:Y:S01]  /*0120*/  HFMA2 R59, -RZ, RZ, 0, 5.9604644775390625e-08 ;  /* 0x00000001ff3b7431 */ /* 0x000fe200000001ff */
[----:B------:R-:W-:Y:S05]  /*0130*/  BRA `(.L_x_0) ;  /* 0x00000000000c7947 */ /* 0x000fea0003800000 */
.L_x_1:
[----:B------:R-:W1:Y:S01]  /*0140*/  LDCU UR6, c[0x0][0x880] ;  /* 0x00011000ff0677ac */ /* 0x000e620008000800 */
[----:B------:R-:W-:Y:S01]  /*0150*/  HFMA2 R59, -RZ, RZ, 0, 5.9604644775390625e-08 ;  /* 0x00000001ff3b7431 */ /* 0x000fe200000001ff */
[----:B-1----:R-:W-:-:S07]  /*0160*/  MOV R35, UR6 ;  /* 0x0000000600237c02 */ /* 0x002fce0008000f00 */
.L_x_0:
[----:B------:R-:W2:Y:S02]  /*0170*/  LDCU.64 UR6, c[0x0][0x8b0] ;  /* 0x00011600ff0677ac */ /* 0x000ea40008000a00 */
[----:B--2---:R-:W-:-:S04]  /*0180*/  UISETP.NE.U32.AND UP0, UPT, UR6, URZ, UPT ;  /* 0x000000ff0600728c */ /* 0x004fc8000bf05070 */
[----:B------:R-:W-:-:S09]  /*0190*/  UISETP.NE.AND.EX UP0, UPT, UR7, URZ, UPT, UP0 ;  /* 0x000000ff0700728c */ /* 0x000fd2000bf05300 */
[----:B------:R-:W-:Y:S05]  /*01a0*/  BRA.U UP0, `(.L_x_2) ;  /* 0x0000000100247547 */ /* 0x000fea000b800000 */
[----:B------:R-:W2:Y:S02]  /*01b0*/  LDCU.64 UR6, c[0x0][0x8a8] ;  /* 0x00011500ff0677ac */ /* 0x000ea40008000a00 */
[----:B--2---:R-:W-:-:S04]  /*01c0*/  UISETP.NE.U32.AND UP0, UPT, UR6, URZ, UPT ;  /* 0x000000ff0600728c */ /* 0x004fc8000bf05070 */
[----:B------:R-:W-:-:S09]  /*01d0*/  UISETP.NE.AND.EX UP0, UPT, UR7, URZ, UPT, UP0 ;  /* 0x000000ff0700728c */ /* 0x000fd2000bf05300 */
[----:B------:R-:W-:Y:S05]  /*01e0*/  BRA.U !UP0, `(.L_x_3) ;  /* 0x00000001080c7547 */ /* 0x000fea000b800000 */
[----:B-1----:R-:W1:Y:S02]  /*01f0*/  LDC.64 R2, c[0x0][0x8a8] ;  /* 0x00022a00ff027b82 */ /* 0x002e640000000a00 */
[----:B-1----:R2:W5:Y:S01]  /*0200*/  LDG.E R33, desc[UR46][R2.64] ;  /* 0x0000002e02217981 */ /* 0x002562000c1e1900 */
[----:B------:R-:W-:Y:S05]  /*0210*/  BRA `(.L_x_2) ;  /* 0x0000000000087947 */ /* 0x000fea0003800000 */
.L_x_3:
[----:B------:R-:W2:Y:S02]  /*0220*/  LDCU UR6, c[0x0][0x8a0] ;  /* 0x00011400ff0677ac */ /* 0x000ea40008000800 */
[----:B--2---:R-:W-:Y:S02]  /*0230*/  MOV R33, UR6 ;  /* 0x0000000600217c02 */ /* 0x004fe40008000f00 */
.L_x_2:
[----:B------:R-:W-:Y:S01]  /*0240*/  IMAD.U32 R0, RZ, RZ, UR8 ;  /* 0x00000008ff007e24 */ /* 0x000fe2000f8e00ff */
[----:B------:R-:W-:Y:S04]  /*0250*/  BSSY.RECONVERGENT B0, `(.L_x_4) ;  /* 0x000000c000007945 */ /* 0x000fe80003800200 */
[C---:B------:R-:W-:Y:S02]  /*0260*/  ISETP.NE.OR P1, PT, R0.reuse, 0x1, !P5 ;  /* 0x000000010000780c */ /* 0x040fe40006f25670 */
[----:B------:R-:W-:-:S11]  /*0270*/  ISETP.NE.OR P0, PT, R0, 0x3, !P5 ;  /* 0x000000030000780c */ /* 0x000fd60006f05670 */
[----:B------:R-:W-:Y:S05]  /*0280*/  @P1 BRA `(.L_x_5) ;  /* 0x0000000000201947 */ /* 0x000fea0003800000 */
[----:B------:R-:W3:Y:S02]  /*0290*/  LDCU.64 UR6, c[0x0][0x348] ;  /* 0x00006900ff0677ac */ /* 0x000ee40008000a00 */
[----:B---3--:R-:W-:Y:S02]  /*02a0*/  UIADD3 UR10, UP1, UPT, UR6, 0x80, URZ ;  /* 0x00000080060a7890 */ /* 0x008fe4000ff3e0ff */
[----:B------:R-:W-:Y:S02]  /*02b0*/  UIADD3 UR6, UP0, UPT, UR6, 0x180, URZ ;  /* 0x0000018006067890 */ /* 0x000fe4000ff1e0ff */
[----:B------:R-:W-:Y:S02]  /*02c0*/  UIADD3.X UR11, UPT, UPT, URZ, UR7, URZ, UP1, !UPT ;  /* 0x00000007ff0b7290 */ /* 0x000fe40008ffe4ff */
[----:B------:R-:W-:-:S07]  /*02d0*/  UIADD3.X UR7, UPT, UPT, URZ, UR7, URZ, UP0, !UPT ;  /* 0x00000007ff077290 */ /* 0x000fce00087fe4ff */
[----:B------:R3:W-:Y:S02]  /*02e0*/  UTMACCTL.PF [UR10] ;  /* 0x000000000a0079b9 */ /* 0x0007e40008040000 */
[----:B------:R3:W-:Y:S02]  /*02f0*/  UTMACCTL.PF [UR6] ;  /* 0x00000000060079b9 */ /* 0x0007e40008040000 */
[----:B---3--:R-:W-:Y:S01]  /*0300*/  NOP ;  /* 0x0000000000007918 */ /* 0x008fe20000000000 */
.L_x_5:
[----:B------:R-:W-:Y:S05]  /*0310*/  BSYNC.RECONVERGENT B0 ;  /* 0x0000000000007941 */ /* 0x000fea0003800200 */
.L_x_4:
[----:B------:R-:W-:Y:S04]  /*0320*/  BSSY.RECONVERGENT B0, `(.L_x_6) ;  /* 0x000000a000007945 */ /* 0x000fe80003800200 */
        /* <DEDUP_REMOVED lines=9> */
.L_x_7:
[----:B------:R-:W-:Y:S05]  /*03c0*/  BSYNC.RECONVERGENT B0 ;  /* 0x0000000000007941 */ /* 0x000fea0003800200 */
.L_x_6:
[----:B------:R-:W3:Y:S01]  /*03d0*/  LDCU.64 UR6, c[0x0][0x888] ;  /* 0x00011100ff0677ac */ /* 0x000ee20008000a00 */
[----:B------:R-:W-:Y:S02]  /*03e0*/  UISETP.EQ.U32.AND UP1, UPT, UR4, URZ, UPT ;  /* 0x000000ff0400728c */ /* 0x000fe4000bf22070 */
[----:B------:R-:W-:Y:S02]  /*03f0*/  UPLOP3.LUT UP2, UPT, UPT, UPT, UPT, 0x80, 0x8 ;  /* 0x000000000008789c */ /* 0x000fe40003f4f070 */
[----:B---3--:R-:W-:-:S04]  /*0400*/  UISETP.NE.U32.AND UP0, UPT, UR6, URZ, UPT ;  /* 0x000000ff0600728c */ /* 0x008fc8000bf05070 */
[----:B------:R-:W-:-:S04]  /*0410*/  UISETP.NE.AND.EX UP0, UPT, UR7, URZ, UPT, UP0 ;  /* 0x000000ff0700728c */ /* 0x000fc8000bf05300 */
[----:B------:R-:W-:-:S04]  /*0420*/  UISETP.EQ.OR.EX UP3, UPT, UR5, URZ, !UP0, UP1 ;  /* 0x000000ff0500728c */ /* 0x000fc8000c762710 */
[----:B------:R-:W-:-:S05]  /*0430*/  UP2UR UR50, UPR, URZ, 0x8 ;  /* 0x00000008ff327883 */ /* 0x000fca0008000000 */
[----:B------:R-:W-:Y:S07]  /*0440*/  BRA.U !UP3, `(.L_x_8) ;  /* 0x000000010b207547 */ /* 0x000fee000b800000 */
[----:B------:R-:W-:Y:S01]  /*0450*/  UISETP.NE.U32.AND UP2, UPT, UR4, URZ, UPT ;  /* 0x000000ff0400728c */ /* 0x000fe2000bf45070 */
[----:B-----5:R-:W-:Y:S01]  /*0460*/  FSETP.NEU.AND P0, PT, R35, RZ, PT ;  /* 0x000000ff2300720b */ /* 0x020fe20003f0d000 */
[----:B------:R-:W-:Y:S02]  /*0470*/  USEL UR4, URZ, 0xffffffff, UP0 ;  /* 0xffffffffff047887 */ /* 0x000fe40008000000 */
[----:B------:R-:W-:-:S10]  /*0480*/  UISETP.NE.AND.EX UP2, UPT, UR5, URZ, UPT, UP2 ;  /* 0x000000ff0500728c */ /* 0x000fd4000bf45320 */
[----:B------:R-:W-:Y:S01]  /*0490*/  VOTEU.ANY UP1, P0 ;  /* 0x0000000000ff7886 */ /* 0x000fe20000020100 */
[----:B------:R-:W-:-:S04]  /*04a0*/  @!UP2 USEL UR4, URZ, 0xffffffff, UP1 ;  /* 0xffffffffff04a887 */ /* 0x000fc80008800000 */
[----:B------:R-:W-:-:S04]  /*04b0*/  ULOP3.LUT UR4, UR4, 0x1, URZ, 0xc0, !UPT ;  /* 0x0000000104047892 */ /* 0x000fc8000f8ec0ff */
[----:B------:R-:W-:-:S11]  /*04c0*/  UISETP.NE.U32.AND UP2, UPT, UR4, 0x1, UPT ;  /* 0x000000010400788c */ /* 0x000fd6000bf45070 */
.L_x_8:
[----:B-12---:R-:W1:Y:S01]  /*04d0*/  SHFL.IDX PT, R2, R65, RZ, 0x1f ;  /* 0x00001fff41027589 */ /* 0x006e6200000e0000 */
[----:B------:R-:W-:-:S04]  /*04e0*/  UISETP.NE.AND UP1, UPT, UR8, 0x2, UPT ;  /* 0x000000020800788c */ /* 0x000fc8000bf25270 */
[----:B------:R-:W-:Y:S01]  /*04f0*/  USEL UR6, URZ, 0x1, UP1 ;  /* 0x00000001ff067887 */ /* 0x000fe20008800000 */
[----:B-1----:R-:W-:-:S13]  /*0500*/  ISETP.NE.AND P0, PT, R2, RZ, PT ;  /* 0x000000ff0200720c */ /* 0x002fda0003f05270 */
[----:B------:R-:W-:Y:S05]  /*0510*/  @P0 BRA `(.L_x_9) ;  /* 0x0000000000bc0947 */ /* 0x000fea0003800000 */
[----:B------:R-:W-:Y:S01]  /*0520*/  ELECT P0, URZ, PT ;  /* 0x0000000000ff782f */ /* 0x000fe20003800000 */
[----:B------:R-:W-:-:S12]  /*0530*/  BSSY.RECONVERGENT B0, `(.L_x_9) ;  /* 0x000002d000007945 */ /* 0x000fd80003800200 */
[----:B------:R-:W-:Y:S05]  /*0540*/  @!P0 BRA `(.L_x_10) ;  /* 0x0000000000ac8947 */ /* 0x000fea0003800000 */
[----:B------:R-:W1:Y:S01]  /*0550*/  S2UR UR5, SR_CgaCtaId ;  /* 0x00000000000579c3 */ /* 0x000e620000008800 */
[----:B------:R-:W-:Y:S01]  /*0560*/  UMOV UR7, 0x400 ;  /* 0x0000040000077882 */ /* 0x000fe20000000000 */
[----:B------:R-:W-:Y:S02]  /*0570*/  UMOV UR4, 0x1 ;  /* 0x0000000100047882 */ /* 0x000fe40000000000 */
[----:B------:R-:W-:-:S04]  /*0580*/  UIADD3 UR10, UPT, UPT, -UR4, 0x100000, URZ ;  /* 0x00100000040a7890 */ /* 0x000fc8000fffe1ff */
[----:B------:R-:W-:Y:S02]  /*0590*/  USHF.L.U32 UR11, UR10, 0xb, URZ ;  /* 0x0000000b0a0b7899 */ /* 0x000fe400080006ff */
[----:B------:R-:W-:Y:S02]  /*05a0*/  USHF.L.U32 UR10, UR10, 0x1, URZ ;  /* 0x000000010a0a7899 */ /* 0x000fe400080006ff */
[----:B-1----:R-:W-:Y:S01]  /*05b0*/  ULEA UR5, UR5, UR7, 0x18 ;  /* 0x0000000705057291 */ /* 0x002fe2000f8ec0ff */
[----:B------:R-:W1:Y:S11]  /*05c0*/  FENCE.VIEW.ASYNC.S ;  /* 0x00000000000073c6 */ /* 0x000e760000000000 */
[----:B-1----:R1:W2:Y:S01]  /*05d0*/  SYNCS.EXCH.64 URZ, [UR5], UR10 ;  /* 0x0000000a05ff75b2 */ /* 0x0022a20008000100 */
[----:B------:R1:W3:Y:S01]  /*05e0*/  SYNCS.EXCH.64 URZ, [UR5+0x88], UR10 ;  /* 0x0000880a05ff75b2 */ /* 0x0002e20008000100 */
[----:B------:R1:W4:Y:S01]  /*05f0*/  SYNCS.EXCH.64 URZ, [UR5+0x8], UR10 ;  /* 0x0000080a05ff75b2 */ /* 0x0003220008000100 */
[----:B------:R1:W1:Y:S01]  /*0600*/  SYNCS.EXCH.64 URZ, [UR5+0x90], UR10 ;  /* 0x0000900a05ff75b2 */ /* 0x0002620008000100 */
        /* <DEDUP_REMOVED lines=30> */
[----:B--234-:R-:W-:Y:S01]  /*07f0*/  NOP ;  /* 0x0000000000007918 */ /* 0x01cfe20000000000 */
.L_x_10:
[----:B-1----:R-:W-:Y:S05]  /*0800*/  BSYNC.RECONVERGENT B0 ;  /* 0x0000000000007941 */ /* 0x002fea0003800200 */
.L_x_9:
[----:B------:R-:W1:Y:S01]  /*0810*/  SHFL.IDX PT, R2, R65, RZ, 0x1f ;  /* 0x00001fff41027589 */ /* 0x000e6200000e0000 */
[----:B------:R-:W-:Y:S01]  /*0820*/  NOP ;  /* 0x0000000000007918 */ /* 0x000fe20000000000 */
[----:B-1----:R-:W-:-:S13]  /*0830*/  ISETP.NE.AND P0, PT, R2, 0x1, PT ;  /* 0x000000010200780c */ /* 0x002fda0003f05270 */
[----:B------:R-:W-:Y:S05]  /*0840*/  @P0 BRA `(.L_x_11) ;  /* 0x0000000000580947 */ /* 0x000fea0003800000 */
[----:B------:R-:W1:Y:S01]  /*0850*/  S2UR UR7, SR_CgaCtaId ;  /* 0x00000000000779c3 */ /* 0x000e620000008800 */
[----:B------:R-:W-:Y:S01]  /*0860*/  UMOV UR9, 0x400 ;  /* 0x0000040000097882 */ /* 0x000fe20000000000 */
[----:B------:R-:W-:Y:S01]  /*0870*/  UMOV UR5, 0x20 ;  /* 0x0000002000057882 */ /* 0x000fe20000000000 */
[----:B------:R-:W-:Y:S01]  /*0880*/  UMOV UR4, 0x80 ;  /* 0x0000008000047882 */ /* 0x000fe20000000000 */
[----:B------:R-:W-:-:S04]  /*0890*/  UIADD3 UR10, UPT, UPT, -UR5, 0x100000, URZ ;  /* 0x00100000050a7890 */ /* 0x000fc8000fffe1ff */
[----:B------:R-:W-:Y:S02]  /*08a0*/  USHF.L.U32 UR11, UR10, 0xb, URZ ;  /* 0x0000000b0a0b7899 */ /* 0x000fe400080006ff */
[----:B------:R-:W-:Y:S02]  /*08b0*/  USHF.L.U32 UR10, UR10, 0x1, URZ ;  /* 0x000000010a0a7899 */ /* 0x000fe400080006ff */
[----:B------:R-:W-:-:S04]  /*08c0*/  UIADD3 UR4, UPT, UPT, -UR4, 0x100000, URZ ;  /* 0x0010000004047890 */ /* 0x000fc8000fffe1ff */
[----:B------:R-:W-:Y:S02]  /*08d0*/  USHF.L.U32 UR5, UR4, 0xb, URZ ;  /* 0x0000000b04057899 */ /* 0x000fe400080006ff */
[----:B------:R-:W-:Y:S01]  /*08e0*/  USHF.L.U32 UR4, UR4, 0x1, URZ ;  /* 0x0000000104047899 */ /* 0x000fe200080006ff */
[----:B------:R-:W-:Y:S01]  /*08f0*/  ELECT P0, URZ, PT ;  /* 0x0000000000ff782f */ /* 0x000fe20003800000 */
[----:B-1----:R-:W-:Y:S01]  /*0900*/  ULEA UR7, UR7, UR9, 0x18 ;  /* 0x0000000907077291 */ /* 0x002fe2000f8ec0ff */
[----:B------:R-:W1:Y:S11]  /*0910*/  FENCE.VIEW.ASYNC.S ;  /* 0x00000000000073c6 */ /* 0x000e760000000000 */
[----:B-1----:R1:W2:Y:S01]  /*0920*/  SYNCS.EXCH.64 URZ, [UR7+0x110], UR10 ;  /* 0x0001100a07ff75b2 */ /* 0x0022a20008000100 */
[----:B------:R1:W3:Y:S01]  /*0930*/  SYNCS.EXCH.64 URZ, [UR7+0x130], UR4 ;  /* 0x0001300407ff75b2 */ /* 0x0002e20008000100 */
[----:B------:R1:W4:Y:S01]  /*0940*/  SYNCS.EXCH.64 URZ, [UR7+0x118], UR10 ;  /* 0x0001180a07ff75b2 */ /* 0x0003220008000100 */
[----:B------:R1:W1:Y:S01]  /*0950*/  SYNCS.EXCH.64 URZ, [UR7+0x138], UR4 ;  /* 0x0001380407ff75b2 */ /* 0x0002620008000100 */
[----:B------:R1:W1:Y:S01]  /*0960*/  SYNCS.EXCH.64 URZ, [UR7+0x120], UR10 ;  /* 0x0001200a07ff75b2 */ /* 0x0002620008000100 */
[----:B------:R1:W1:Y:S01]  /*0970*/  SYNCS.EXCH.64 URZ, [UR7+0x140], UR4 ;  /* 0x0001400407ff75b2 */ /* 0x0002620008000100 */
[----:B------:R1:W1:Y:S01]  /*0980*/  SYNCS.EXCH.64 URZ, [UR7+0x128], UR10 ;  /* 0x0001280a07ff75b2 */ /* 0x0002620008000100 */
[----:B------:R1:W1:Y:S01]  /*0990*/  SYNCS.EXCH.64 URZ, [UR7+0x148], UR4 ;  /* 0x0001480407ff75b2 */ /* 0x0002620008000100 */
[----:B------:R-:W-:Y:S01]  /*09a0*/  NOP ;  /* 0x0000000000007918 */ /* 0x000fe20000000000 */
.L_x_11:
[----:B------:R-:W2:Y:S01]  /*09b0*/  SHFL.IDX PT, R2, R65, RZ, 0x1f ;  /* 0x00001fff41027589 */ /* 0x000ea200000e0000 */
[----:B------:R-:W-:Y:S01]  /*09c0*/  NOP ;  /* 0x0000000000007918 */ /* 0x000fe20000000000 */
[----:B--2---:R-:W-:-:S13]  /*09d0*/  ISETP.NE.AND P0, PT, R2, 0x3, PT ;  /* 0x000000030200780c */ /* 0x004fda0003f05270 */
[----:B------:R-:W-:Y:S05]  /*09e0*/  @P0 BRA `(.L_x_12) ;  /* 0x0000000000300947 */ /* 0x000fea0003800000 */
[----:B-1----:R-:W1:Y:S01]  /*09f0*/  S2UR UR5, SR_CgaCtaId ;  /* 0x00000000000579c3 */ /* 0x002e620000008800 */
[----:B------:R-:W-:Y:S01]  /*0a00*/  UMOV UR7, 0x400 ;  /* 0x0000040000077882 */ /* 0x000fe20000000000 */
[----:B------:R-:W-:Y:S01]  /*0a10*/  UMOV UR4, 0x20 ;  /* 0x0000002000047882 */ /* 0x000fe20000000000 */
[----:B------:R-:W-:Y:S01]  /*0a20*/  ELECT P0, URZ, PT ;  /* 0x0000000000ff782f */ /* 0x000fe20003800000 */
[----:B------:R-:W-:-:S04]  /*0a30*/  UIADD3 UR10, UPT, UPT, -UR4, 0x100000, URZ ;  /* 0x00100000040a7890 */ /* 0x000fc8000fffe1ff */
[----:B------:R-:W-:Y:S02]  /*0a40*/  USHF.L.U32 UR11, UR10, 0xb, URZ ;  /* 0x0000000b0a0b7899 */ /* 0x000fe400080006ff */
[----:B------:R-:W-:Y:S02]  /*0a50*/  USHF.L.U32 UR10, UR10, 0x1, URZ ;  /* 0x000000010a0a7899 */ /* 0x000fe400080006ff */
[----:B-1----:R-:W-:Y:S01]  /*0a60*/  ULEA UR5, UR5, UR7, 0x18 ;  /* 0x0000000705057291 */ /* 0x002fe2000f8ec0ff */
[----:B------:R-:W1:Y:S11]  /*0a70*/  FENCE.VIEW.ASYNC.S ;  /* 0x00000000000073c6 */ /* 0x000e760000000000 */
[----:B-1----:R2:W1:Y:S01]  /*0a80*/  SYNCS.EXCH.64 URZ, [UR5+0x150], UR10 ;  /* 0x0001500a05ff75b2 */ /* 0x0024620008000100 */
[----:B------:R2:W1:Y:S02]  /*0a90*/  SYNCS.EXCH.64 URZ, [UR5+0x158], UR10 ;  /* 0x0001580a05ff75b2 */ /* 0x0004640008000100 */
[----:B--2---:R-:W-:Y:S01]  /*0aa0*/  NOP ;  /* 0x0000000000007918 */ /* 0x004fe20000000000 */
.L_x_12:
[----:B------:R-:W2:Y:S01]  /*0ab0*/  SHFL.IDX PT, R2, R65, RZ, 0x1f ;  /* 0x00001fff41027589 */ /* 0x000ea200000e0000 */
[----:B------:R-:W-:Y:S01]  /*0ac0*/  NOP ;  /* 0x0000000000007918 */ /* 0x000fe20000000000 */
[----:B--2---:R-:W-:-:S13]  /*0ad0*/  ISETP.NE.AND P0, PT, R2, 0x4, PT ;  /* 0x000000040200780c */ /* 0x004fda0003f05270 */
[----:B------:R-:W-:Y:S05]  /*0ae0*/  @P0 BRA `(.L_x_13) ;  /* 0x00000000004c0947 */ /* 0x000fea0003800000 */
[----:B-1----:R-:W1:Y:S01]  /*0af0*/  S2UR UR5, SR_CgaCtaId ;  /* 0x00000000000579c3 */ /* 0x002e620000008800 */
[----:B------:R-:W-:Y:S01]  /*0b00*/  UMOV UR9, 0x100 ;  /* 0x0000010000097882 */ /* 0x000fe20000000000 */
[----:B------:R-:W-:Y:S01]  /*0b10*/  UMOV UR7, 0x400 ;  /* 0x0000040000077882 */ /* 0x000fe20000000000 */
[----:B------:R-:W-:Y:S01]  /*0b20*/  USEL UR9, UR9, 0xe0, UP2 ;  /* 0x000000e009097887 */ /* 0x000fe20009000000 */
[----:B------:R-:W-:Y:S01]  /*0b30*/  UMOV UR4, 0x1 ;  /* 0x0000000100047882 */ /* 0x000fe20000000000 */
[----:B------:R-:W-:Y:S01]  /*0b40*/  ELECT P0, URZ, PT ;  /* 0x0000000000ff782f */ /* 0x000fe20003800000 */
[----:B------:R-:W-:-:S04]  /*0b50*/  UIADD3 UR10, UPT, UPT, -UR4, 0x100000, URZ ;  /* 0x00100000040a7890 */ /* 0x000fc8000fffe1ff */
[----:B------:R-:W-:Y:S02]  /*0b60*/  USHF.L.U32 UR11, UR10, 0xb, URZ ;  /* 0x0000000b0a0b7899 */ /* 0x000fe400080006ff */
[----:B------:R-:W-:Y:S02]  /*0b70*/  USHF.L.U32 UR10, UR10, 0x1, URZ ;  /* 0x000000010a0a7899 */ /* 0x000fe400080006ff */
[----:B------:R-:W-:-:S04]  /*0b80*/  UIADD3 UR12, UPT, UPT, -UR9, 0x100000, URZ ;  /* 0x00100000090c7890 */ /* 0x000fc8000fffe1ff */
[----:B------:R-:W-:Y:S02]  /*0b90*/  USHF.L.U32 UR13, UR12, 0xb, URZ ;  /* 0x0000000b0c0d7899 */ /* 0x000fe400080006ff */
[----:B------:R-:W-:Y:S02]  /*0ba0*/  USHF.L.U32 UR12, UR12, 0x1, URZ ;  /* 0x000000010c0c7899 */ /* 0x000fe400080006ff */
[----:B-1----:R-:W-:Y:S01]  /*0bb0*/  ULEA UR5, UR5, UR7, 0x18 ;  /* 0x0000000705057291 */ /* 0x002fe2000f8ec0ff */
[----:B------:R-:W1:Y:S11]  /*0bc0*/  FENCE.VIEW.ASYNC.S ;  /* 0x00000000000073c6 */ /* 0x000e760000000000 */
[----:B-1----:R2:W1:Y:S01]  /*0bd0*/  SYNCS.EXCH.64 URZ, [UR5+0x160], UR10 ;  /* 0x0001600a05ff75b2 */ /* 0x0024620008000100 */
[----:B------:R2:W1:Y:S01]  /*0be0*/  SYNCS.EXCH.64 URZ, [UR5+0x170], UR12 ;  /* 0x0001700c05ff75b2 */ /* 0x0004620008000100 */
[----:B------:R2:W1:Y:S01]  /*0bf0*/  SYNCS.EXCH.64 URZ, [UR5+0x168], UR10 ;  /* 0x0001680a05ff75b2 */ /* 0x0004620008000100 */
[----:B------:R2:W1:Y:S02]  /*0c00*/  SYNCS.EXCH.64 URZ, [UR5+0x178], UR12 ;  /* 0x0001780c05ff75b2 */ /* 0x0004640008000100 */
[----:B--2---:R-:W-:Y:S01]  /*0c10*/  NOP ;  /* 0x0000000000007918 */ /* 0x004fe20000000000 */
.L_x_13:
[----:B------:R-:W2:Y:S01]  /*0c20*/  SHFL.IDX PT, R2, R65, RZ, 0x1f ;  /* 0x00001fff41027589 */ /* 0x000ea200000e0000 */
[----:B------:R-:W-:Y:S01]  /*0c30*/  NOP ;  /* 0x0000000000007918 */ /* 0x000fe20000000000 */
[----:B--2---:R-:W-:-:S13]  /*0c40*/  ISETP.NE.AND P0, PT, R2, 0x5, PT ;  /* 0x000000050200780c */ /* 0x004fda0003f05270 */
[----:B------:R-:W-:Y:S05]  /*0c50*/  @P0 BRA `(.L_x_14) ;  /* 0x0000000000580947 */ /* 0x000fea0003800000 */
[----:B-1----:R-:W1:Y:S01]  /*0c60*/  S2UR UR7, SR_CgaCtaId ;  /* 0x00000000000779c3 */ /* 0x002e620000008800 */
        /* <DEDUP_REMOVED lines=12> */
[----:B-1----:R2:W1:Y:S01]  /*0d30*/  SYNCS.EXCH.64 URZ, [UR7+0x180], UR10 ;  /* 0x0001800a07ff75b2 */ /* 0x0024620008000100 */
[----:B------:R2:W1:Y:S01]  /*0d40*/  SYNCS.EXCH.64 URZ, [UR7+0x1a0], UR4 ;  /* 0x0001a00407ff75b2 */ /* 0x0004620008000100 */
[----:B------:R2:W1:Y:S01]  /*0d50*/  SYNCS.EXCH.64 URZ, [UR7+0x188], UR10 ;  /* 0x0001880a07ff75b2 */ /* 0x0004620008000100 */
[----:B------:R2:W1:Y:S01]  /*0d60*/  SYNCS.EXCH.64 URZ, [UR7+0x1a8], UR4 ;  /* 0x0001a80407ff75b2 */ /* 0x0004620008000100 */
[----:B------:R2:W1:Y:S01]  /*0d70*/  SYNCS.EXCH.64 URZ, [UR7+0x190], UR10 ;  /* 0x0001900a07ff75b2 */ /* 0x0004620008000100 */
[----:B------:R2:W1:Y:S01]  /*0d80*/  SYNCS.EXCH.64 URZ, [UR7+0x1b0], UR4 ;  /* 0x0001b00407ff75b2 */ /* 0x0004620008000100 */
[----:B------:R2:W1:Y:S01]  /*0d90*/  SYNCS.EXCH.64 URZ, [UR7+0x198], UR10 ;  /* 0x0001980a07ff75b2 */ /* 0x0004620008000100 */
[----:B------:R2:W1:Y:S02]  /*0da0*/  SYNCS.EXCH.64 URZ, [UR7+0x1b8], UR4 ;  /* 0x0001b80407ff75b2 */ /* 0x0004640008000100 */
[----:B--2---:R-:W-:Y:S01]  /*0db0*/  NOP ;  /* 0x0000000000007918 */ /* 0x004fe20000000000 */
.L_x_14:
        /* <DEDUP_REMOVED lines=18> */
.L_x_15:
[----:B-1----:R-:W1:Y:S01]  /*0ee0*/  S2UR UR5, SR_CTAID.X ;  /* 0x00000000000579c3 */ /* 0x002e620000002500 */
[----:B------:R-:W-:-:S05]  /*0ef0*/  CS2R.32 R60, SR_CgaSize ;  /* 0x00000000003c7805 */ /* 0x000fca0000008a00 */
[----:B------:R-:W-:-:S05]  /*0f00*/  IMAD R60, R60, -0xa0, RZ ;  /* 0xffffff603c3c7824 */ /* 0x000fca00078e02ff */
[----:B------:R-:W-:-:S14]  /*0f10*/  R2UR UR9, R60 ;  /* 0x000000003c0972ca */ /* 0x000fdc00000e0000 */
[----:B------:R-:W2:Y:S01]  /*0f20*/  LDCU UR9, c[0x0][UR9+0x2b0] ;  /* 0x00005600090977ac */ /* 0x000ea20008000800 */
[----:B------:R-:W-:Y:S01]  /*0f30*/  NOP ;  /* 0x0000000000007918 */ /* 0x000fe20000000000 */
[----:B------:R-:W-:-:S05]  /*0f40*/  CS2R.32 R60, SR_CgaSize ;  /* 0x00000000003c7805 */ /* 0x000fca0000008a00 */
[----:B------:R-:W-:-:S05]  /*0f50*/  IMAD R60, R60, -0xa0, RZ ;  /* 0xffffff603c3c7824 */ /* 0x000fca00078e02ff */
[----:B------:R-:W-:-:S14]  /*0f60*/  R2UR UR7, R60 ;  /* 0x000000003c0772ca */ /* 0x000fdc00000e0000 */
[----:B------:R-:W3:Y:S01]  /*0f70*/  LDCU UR7, c[0x0][UR7+0x2b4] ;  /* 0x00005680070777ac */ /* 0x000ee20008000800 */
[----:B------:R-:W4:Y:S08]  /*0f80*/  S2UR UR4, SR_CTAID.Y ;  /* 0x00000000000479c3 */ /* 0x000f300000002600 */
[----:B------:R-:W3:Y:S01]  /*0f90*/  LDC R9, c[0x0][0xb24] ;  /* 0x0002c900ff097b82 */ /* 0x000ee20000000800 */
[----:B-1----:R-:W-:-:S02]  /*0fa0*/  I2FP.F32.U32 R4, UR5 ;  /* 0x0000000500047c45 */ /* 0x002fc40008201000 */
[----:B------:R-:W-:-:S05]  /*0fb0*/  CS2R.32 R5, SR_CgaSize ;  /* 0x0000000000057805 */ /* 0x000fca0000008a00 */
[----:B------:R-:W-:-:S06]  /*0fc0*/  IMAD R5, R5, -0xa0, RZ ;  /* 0xffffff6005057824 */ /* 0x000fcc00078e02ff */
[----:B------:R-:W1:Y:S01]  /*0fd0*/  LDC R5, c[0x0][R5+0x2a0] ;  /* 0x0000a80005057b82 */ /* 0x000e620000000800 */
[----:B------:R-:W-:Y:S01]  /*0fe0*/  MOV R21, UR5 ;  /* 0x0000000500157c02 */ /* 0x000fe20008000f00 */
[----:B--2---:R-:W-:Y:S01]  /*0ff0*/  FMUL R4, R4, UR9 ;  /* 0x0000000904047c20 */ /* 0x004fe20008400000 */
[----:B----4-:R-:W-:Y:S02]  /*1000*/  I2FP.F32.U32 R2, UR4 ;  /* 0x0000000400027c45 */ /* 0x010fe40008201000 */
[----:B------:R-:W-:-:S05]  /*1010*/  CS2R.32 R3, SR_CgaSize ;  /* 0x0000000000037805 */ /* 0x000fca0000008a00 */
[----:B------:R-:W-:-:S06]  /*1020*/  IMAD R3, R3, -0xa0, RZ ;  /* 0xffffff6003037824 */ /* 0x000fcc00078e02ff */
[----:B------:R-:W2:Y:S01]  /*1030*/  LDC R3, c[0x0][R3+0x2a4] ;  /* 0x0000a90003037b82 */ /* 0x000ea20000000800 */
[----:B------:R-:W4:Y:S01]  /*1040*/  F2I.U32.TRUNC.NTZ R60, R4 ;  /* 0x00000004003c7305 */ /* 0x000f22000020f000 */
[----:B------:R-:W-:Y:S01]  /*1050*/  MOV R20, UR4 ;  /* 0x0000000400147c02 */ /* 0x000fe20008000f00 */
[----:B---3--:R-:W-:-:S05]  /*1060*/  FMUL R2, R2, UR7 ;  /* 0x0000000702027c20 */ /* 0x008fca0008400000 */
[----:B------:R-:W-:Y:S01]  /*1070*/  BAR.SYNC.DEFER_BLOCKING 0x0 ;  /* 0x0000000000007b1d */ /* 0x000fe20000010000 */
[----:B------:R-:W-:-:S05]  /*1080*/  ISETP.GE.AND P0, PT, R9, 0x1, PT ;  /* 0x000000010900780c */ /* 0x000fca0003f06270 */
[----:B------:R-:W3:Y:S02]  /*1090*/  F2I.U32.TRUNC.NTZ R58, R2 ;  /* 0x00000002003a7305 */ /* 0x000ee4000020f000 */
[----:B------:R-:W2:Y:S01]  /*10a0*/  S2UR UR36, SR_CTAID.Z ;  /* 0x00000000002479c3 */ /* 0x000ea20000002700 */
[----:B----4-:R-:W-:-:S05]  /*10b0*/  IADD3 R60, PT, PT, -R60, RZ, RZ ;  /* 0x000000ff3c3c7210 */ /* 0x010fca0007ffe1ff */
[----:B-1----:R-:W-:Y:S01]  /*10c0*/  IMAD R60, R5, R60, UR5 ;  /* 0x00000005053c7e24 */ /* 0x002fe2000f8e023c */
[----:B---3--:R-:W-:-:S05]  /*10d0*/  IADD3 R58, PT, PT, -R58, RZ, RZ ;  /* 0x000000ff3a3a7210 */ /* 0x008fca0007ffe1ff */
[----:B--2---:R-:W-:Y:S01]  /*10e0*/  IMAD R58, R3, R58, UR4 ;  /* 0x00000004033a7e24 */ /* 0x004fe2000f8e023a */
[----:B------:R-:W-:Y:S06]  /*10f0*/  @!P0 BRA `(.L_x_16) ;  /* 0x0000000000b88947 */ /* 0x000fec0003800000 */
[----:B------:R-:W1:Y:S01]  /*1100*/  LDC.64 R4, c[0x0][0xb18] ;  /* 0x0002c600ff047b82 */ /* 0x000e620000000a00 */
[----:B------:R-:W-:-:S07]  /*1110*/  ISETP.NE.AND P0, PT, R9, 0x1, PT ;  /* 0x000000010900780c */ /* 0x000fce0003f05270 */
[----:B------:R-:W2:Y:S08]  /*1120*/  LDC R10, c[0x0][0xb0c] ;  /* 0x0002c300ff0a7b82 */ /* 0x000eb00000000800 */
[----:B------:R-:W3:Y:S08]  /*1130*/  LDC R11, c[0x0][0x370] ;  /* 0x0000dc00ff0b7b82 */ /* 0x000ef00000000800 */
[----:B------:R-:W4:Y:S01]  /*1140*/  LDC R12, c[0x0][0x374] ;  /* 0x0000dd00ff0c7b82 */ /* 0x000f220000000800 */
[----:B-1----:R-:W-:-:S07]  /*1150*/  ISETP.NE.AND P1, PT, R4, 0x1, PT ;  /* 0x000000010400780c */ /* 0x002fce0003f25270 */
[----:B------:R-:W3:Y:S01]  /*1160*/  LDC.64 R6, c[0x0][0xb10] ;  /* 0x0002c400ff067b82 */ /* 0x000ee20000000a00 */
[----:B--2---:R-:W-:-:S07]  /*1170*/  ISETP.NE.AND P2, PT, R10, 0x1, PT ;  /* 0x000000010a00780c */ /* 0x004fce0003f45270 */
[----:B------:R-:W1:Y:S08]  /*1180*/  LDC R8, c[0x0][0xb20] ;  /* 0x0002c800ff087b82 */ /* 0x000e700000000800 */
[----:B------:R-:W2:Y:S01]  /*1190*/  LDC.64 R2, c[0x0][0xb28] ;  /* 0x0002ca00ff027b82 */ /* 0x000ea20000000a00 */
[----:B----4-:R-:W-:-:S04]  /*11a0*/  IMAD.HI.U32 R13, R12, R5, RZ ;  /* 0x000000050c0d7227 */ /* 0x010fc800078e00ff */
[----:B------:R-:W-:-:S04]  /*11b0*/  IMAD.HI.U32 R5, R20, R5, RZ ;  /* 0x0000000514057227 */ /* 0x000fc800078e00ff */
[----:B---3--:R-:W-:-:S04]  /*11c0*/  IMAD.HI.U32 R14, R11, R6, RZ ;  /* 0x000000060b0e7227 */ /* 0x008fc800078e00ff */
[C---:B------:R-:W-:Y:S01]  /*11d0*/  IMAD.HI.U32 R16, R21.reuse, R6, RZ ;  /* 0x0000000615107227 */ /* 0x040fe200078e00ff */
[-C--:B------:R-:W-:Y:S02]  /*11e0*/  @P2 SHF.R.U32.HI R11, RZ, R7.reuse, R14 ;  /* 0x00000007ff0b2219 */ /* 0x080fe4000001160e */
[-C--:B-1----:R-:W-:Y:S02]  /*11f0*/  @P1 SHF.R.U32.HI R12, RZ, R8.reuse, R13 ;  /* 0x00000008ff0c1219 */ /* 0x082fe4000001160d */
[----:B------:R-:W-:Y:S02]  /*1200*/  SHF.R.U32.HI R5, RZ, R8, R5 ;  /* 0x00000008ff057219 */ /* 0x000fe40000011605 */
[----:B------:R-:W-:Y:S02]  /*1210*/  SHF.R.U32.HI R16, RZ, R7, R16 ;  /* 0x00000007ff107219 */ /* 0x000fe40000011610 */
[----:B------:R-:W-:Y:S01]  /*1220*/  SEL R5, R20, R5, !P1 ;  /* 0x0000000514057207 */ /* 0x000fe20004800000 */
[----:B--2---:R-:W-:Y:S01]  /*1230*/  IMAD.HI.U32 R14, R12, R2, RZ ;  /* 0x000000020c0e7227 */ /* 0x004fe200078e00ff */
[----:B------:R-:W-:-:S02]  /*1240*/  SEL R7, R21, R16, !P2 ;  /* 0x0000001015077207 */ /* 0x000fc40005000000 */
[----:B------:R-:W-:Y:S01]  /*1250*/  IADD3 R13, PT, PT, -R5, RZ, RZ ;  /* 0x000000ff050d7210 */ /* 0x000fe20007ffe1ff */
[----:B------:R-:W-:Y:S01]  /*1260*/  IMAD.HI.U32 R6, R11, R2, RZ ;  /* 0x000000020b067227 */ /* 0x000fe200078e00ff */
[----:B------:R-:W-:-:S03]  /*1270*/  @P0 SHF.R.U32.HI R12, RZ, R3, R14 ;  /* 0x00000003ff0c0219 */ /* 0x000fc6000001160e */
[----:B------:R-:W-:Y:S01]  /*1280*/  IMAD R13, R4, R13, R20 ;  /* 0x0000000d040d7224 */ /* 0x000fe200078e0214 */
[----:B------:R-:W-:Y:S01]  /*1290*/  @P0 SHF.R.U32.HI R11, RZ, R3, R6 ;  /* 0x00000003ff0b0219 */ /* 0x000fe20000011606 */
[----:B------:R-:W-:-:S04]  /*12a0*/  IMAD R12, R12, R9, RZ ;  /* 0x000000090c0c7224 */ /* 0x000fc800078e02ff */
[----:B------:R-:W-:Y:S01]  /*12b0*/  IMAD R6, R11, R9, RZ ;  /* 0x000000090b067224 */ /* 0x000fe200078e02ff */
[----:B------:R-:W-:-:S04]  /*12c0*/  ISETP.GE.AND P1, PT, R5, R12, PT ;  /* 0x0000000c0500720c */ /* 0x000fc80003f26270 */
[----:B------:R-:W-:Y:S01]  /*12d0*/  ISETP.GE.OR P1, PT, R7, R6, P1 ;  /* 0x000000060700720c */ /* 0x000fe20000f26670 */
[----:B------:R-:W-:-:S05]  /*12e0*/  IMAD.HI.U32 R6, R5, R2, RZ ;  /* 0x0000000205067227 */ /* 0x000fca00078e00ff */
[----:B------:R-:W-:-:S04]  /*12f0*/  SHF.R.U32.HI R6, RZ, R3, R6 ;  /* 0x00000003ff067219 */ /* 0x000fc80000011606 */
[----:B------:R-:W-:-:S03]  /*1300*/  SEL R6, R5, R6, !P0 ;  /* 0x0000000605067207 */ /* 0x000fc60004000000 */
[----:B------:R-:W-:Y:S01]  /*1310*/  @!P1 IMAD.HI.U32 R8, R7, R2, RZ ;  /* 0x0000000207089227 */ /* 0x000fe200078e00ff */
[----:B------:R-:W-:-:S04]  /*1320*/  IADD3 R2, PT, PT, -R6, RZ, RZ ;  /* 0x000000ff06027210 */ /* 0x000fc80007ffe1ff */
[----:B------:R-:W-:Y:S01]  /*1330*/  @!P1 SHF.R.U32.HI R8, RZ, R3, R8 ;  /* 0x00000003ff089219 */ /* 0x000fe20000011608 */
[----:B------:R-:W-:-:S03]  /*1340*/  IMAD R2, R9, R2, R5 ;  /* 0x0000000209027224 */ /* 0x000fc600078e0205 */
[----:B------:R-:W-:-:S05]  /*1350*/  @!P1 SEL R3, R7, R8, !P0 ;  /* 0x0000000807039207 */ /* 0x000fca0004000000 */
[--C-:B------:R-:W-:Y:S02]  /*1360*/  @!P1 IMAD.IADD R6, R6, 0x1, -R3.reuse ;  /* 0x0000000106069824 */ /* 0x100fe400078e0a03 */
[----:B------:R-:W-:Y:S01]  /*1370*/  @!P1 IMAD R3, R2, R11, R3 ;  /* 0x0000000b02039224 */ /* 0x000fe200078e0203 */
[----:B------:R-:W-:Y:S01]  /*1380*/  IADD3 R2, PT, PT, -R7, RZ, RZ ;  /* 0x000000ff07027210 */ /* 0x000fe20007ffe1ff */
[----:B------:R-:W-:Y:S02]  /*1390*/  @!P1 IMAD R5, R6, R9, R7 ;  /* 0x0000000906059224 */ /* 0x000fe400078e0207 */
[----:B------:R-:W-:Y:S02]  /*13a0*/  @!P1 IMAD.MOV.U32 R7, RZ, RZ, R3 ;  /* 0x000000ffff079224 */ /* 0x000fe400078e0003 */
[----:B------:R-:W-:Y:S02]  /*13b0*/  IMAD R2, R10, R2, R21 ;  /* 0x000000020a027224 */ /* 0x000fe400078e0215 */
[----:B------:R-:W-:-:S02]  /*13c0*/  IMAD R20, R5, R4, R13 ;  /* 0x0000000405147224 */ /* 0x000fc400078e020d */
[----:B------:R-:W-:Y:S02]  /*13d0*/  IMAD R21, R7, R10, R2 ;  /* 0x0000000a07157224 */ /* 0x000fe400078e0202 */
.L_x_16:
[----:B------:R-:W1:Y:S01]  /*13e0*/  LDCU UR4, c[0x0][0xb30] ;  /* 0x00016600ff0477ac */ /* 0x000e620008000800 */
[----:B------:R-:W2:Y:S08]  /*13f0*/  S2UR UR37, SR_CgaCtaId ;  /* 0x00000000002579c3 */ /* 0x000eb00000008800 */
[----:B------:R-:W3:Y:S01]  /*1400*/  LDC R26, c[0x0][0xb24] ;  /* 0x0002c900ff1a7b82 */ /* 0x000ee20000000800 */
[----:B-1----:R-:W-:-:S09]  /*1410*/  UISETP.NE.AND UP1, UPT, UR4, 0x1, UPT ;  /* 0x000000010400788c */ /* 0x002fd2000bf25270 */
[----:B--2---:R-:W-:Y:S05]  /*1420*/  BRA.U UP1, `(.L_x_17) ;  /* 0x0000000101407547 */ /* 0x004fea000b800000 */
[----:B------:R-:W1:Y:S08]  /*1430*/  LDC.64 R4, c[0x0][0xb10] ;  /* 0x0002c400ff047b82 */ /* 0x000e700000000a00 */
[----:B------:R-:W2:Y:S08]  /*1440*/  LDC.64 R2, c[0x0][0xb18] ;  /* 0x0002c600ff027b82 */ /* 0x000eb00000000a00 */
[----:B------:R-:W4:Y:S08]  /*1450*/  LDC R6, c[0x0][0xb20] ;  /* 0x0002c800ff067b82 */ /* 0x000f300000000800 */
[----:B------:R-:W3:Y:S01]  /*1460*/  LDC R8, c[0x0][0xb0c] ;  /* 0x0002c300ff087b82 */ /* 0x000ee20000000800 */
[----:B-1----:R-:W-:-:S05]  /*1470*/  IMAD.HI.U32 R4, R21, R4, RZ ;  /* 0x0000000415047227 */ /* 0x002fca00078e00ff */
[----:B------:R-:W-:Y:S01]  /*1480*/  SHF.R.U32.HI R4, RZ, R5, R4 ;  /* 0x00000005ff047219 */ /* 0x000fe20000011604 */
[----:B--2---:R-:W-:Y:S01]  /*1490*/  IMAD.HI.U32 R3, R20, R3, RZ ;  /* 0x0000000314037227 */ /* 0x004fe200078e00ff */
[----:B------:R-:W-:-:S04]  /*14a0*/  ISETP.NE.AND P0, PT, R2, 0x1, PT ;  /* 0x000000010200780c */ /* 0x000fc80003f05270 */
[----:B----4-:R-:W-:-:S04]  /*14b0*/  SHF.R.U32.HI R3, RZ, R6, R3 ;  /* 0x00000006ff037219 */ /* 0x010fc80000011603 */
[----:B------:R-:W-:Y:S02]  /*14c0*/  SEL R3, R20, R3, !P0 ;  /* 0x0000000314037207 */ /* 0x000fe40004000000 */
[----:B---3--:R-:W-:-:S04]  /*14d0*/  ISETP.NE.AND P1, PT, R8, 0x1, PT ;  /* 0x000000010800780c */ /* 0x008fc80003f25270 */
[----:B------:R-:W-:-:S05]  /*14e0*/  SEL R4, R21, R4, !P1 ;  /* 0x0000000415047207 */ /* 0x000fca0004800000 */
[----:B------:R-:W-:Y:S02]  /*14f0*/  IMAD.IADD R5, R3, 0x1, -R4 ;  /* 0x0000000103057824 */ /* 0x000fe400078e0a04 */
[----:B------:R-:W-:Y:S02]  /*1500*/  IMAD.IADD R3, R4, 0x1, -R3 ;  /* 0x0000000104037824 */ /* 0x000fe400078e0a03 */
[----:B------:R-:W-:Y:S02]  /*1510*/  IMAD R21, R5, R8, R21 ;  /* 0x0000000805157224 */ /* 0x000fe400078e0215 */
[----:B------:R-:W-:-:S07]  /*1520*/  IMAD R20, R3, R2, R20 ;  /* 0x0000000203147224 */ /* 0x000fce00078e0214 */
.L_x_17:
[----:B------:R-:W-:Y:S01]  /*1530*/  BAR.SYNC.DEFER_BLOCKING 0x0 ;  /* 0x0000000000007b1d */ /* 0x000fe20000010000 */
[----:B------:R-:W-:Y:S01]  /*1540*/  UISETP.NE.AND UP1, UPT, UR8, 0x2, UPT ;  /* 0x000000020800788c */ /* 0x000fe2000bf25270 */
[----:B------:R-:W-:Y:S02]  /*1550*/  ISETP.NE.OR P5, PT, R0, 0x2, !P5 ;  /* 0x000000020000780c */ /* 0x000fe40006fa5670 */
[----:B------:R-:W-:-:S06]  /*1560*/  LOP3.LUT R2, R72, 0x1f, RZ, 0xc0, !PT ;  /* 0x0000001f48027812 */ /* 0x000fcc00078ec0ff */
[----:B------:R-:W-:Y:S05]  /*1570*/  BRA.U UP1, `(.L_x_18) ;  /* 0x0000001901347547 */ /* 0x000fea000b800000 */
[----:B------:R-:W1:Y:S01]  /*1580*/  LDCU UR13, c[0x0][0x38c] ;  /* 0x00007180ff0d77ac */ /* 0x000e620008000800 */
[----:B------:R-:W2:Y:S01]  /*1590*/  LDC R9, c[0x0][0x370] ;  /* 0x0000dc00ff097b82 */ /* 0x000ea20000000800 */
[----:B------:R-:W-:Y:S01]  /*15a0*/  PLOP3.LUT P1, PT, PT, PT, UP2, 0x80, 0x8 ;  /* 0x000000000008781c */ /* 0x000fe20003f2f028 */
[----:B------:R-:W-:Y:S01]  /*15b0*/  HFMA2 R12, -RZ, RZ, 0, 0 ;  /* 0x00000000ff0c7431 */ /* 0x000fe200000001ff */
[----:B------:R-:W-:Y:S01]  /*15c0*/  ISETP.EQ.OR P4, PT, R2, RZ, P5 ;  /* 0x000000ff0200720c */ /* 0x000fe20002f82670 */
[----:B------:R-:W-:Y:S01]  /*15d0*/  IMAD.MOV.U32 R15, RZ, RZ, 0x1 ;  /* 0x00000001ff0f7424 */ /* 0x000fe200078e00ff */
[----:B------:R-:W-:Y:S01]  /*15e0*/  PLOP3.LUT P1, PT, P1, PT, PT, 0x8, 0x80 ;  /* 0x000000000080781c */ /* 0x000fe20000f2e170 */
[----:B------:R-:W-:Y:S01]  /*15f0*/  IMAD.MOV.U32 R14, RZ, RZ, RZ ;  /* 0x000000ffff0e7224 */ /* 0x000fe200078e00ff */
[----:B------:R-:W-:Y:S01]  /*1600*/  MOV R8, 0x1 ;  /* 0x0000000100087802 */ /* 0x000fe20000000f00 */
[----:B------:R-:W4:Y:S01]  /*1610*/  LDC R0, c[0x0][0x374] ;  /* 0x0000dd00ff007b82 */ /* 0x000f220000000800 */
[----:B------:R-:W-:Y:S01]  /*1620*/  IMAD.MOV.U32 R10, RZ, RZ, RZ ;  /* 0x000000ffff0a7224 */ /* 0x000fe200078e00ff */
[----:B------:R-:W2:Y:S01]  /*1630*/  LDCU.64 UR22, c[0x0][0x348] ;  /* 0x00006900ff1677ac */ /* 0x000ea20008000a00 */
[----:B------:R-:W-:Y:S01]  /*1640*/  UMOV UR6, URZ ;  /* 0x000000ff00067c82 */ /* 0x000fe20008000000 */
[----:B-1----:R-:W-:-:S04]  /*1650*/  UIADD3 UR5, UPT, UPT, UR13, 0x1f, URZ ;  /* 0x0000001f0d057890 */ /* 0x002fc8000fffe0ff */
[----:B------:R-:W-:-:S04]  /*1660*/  USHF.R.S32.HI UR4, URZ, 0x1f, UR5 ;  /* 0x0000001fff047899 */ /* 0x000fc80008011405 */
[----:B------:R-:W-:-:S04]  /*1670*/  ULEA.HI UR4, UR4, UR5, URZ, 0x5 ;  /* 0x0000000504047291 */ /* 0x000fc8000f8f28ff */
[----:B------:R-:W-:Y:S02]  /*1680*/  USHF.R.S32.HI UR15, URZ, 0x5, UR4 ;  /* 0x00000005ff0f7899 */ /* 0x000fe40008011404 */
[----:B------:R-:W-:Y:S02]  /*1690*/  UIADD3 UR4, UPT, UPT, UR13, -0x1, URZ ;  /* 0xffffffff0d047890 */ /* 0x000fe4000fffe0ff */
[----:B------:R-:W-:Y:S02]  /*16a0*/  UISETP.LT.U32.AND UP0, UPT, UR15, 0x11, UPT ;  /* 0x000000110f00788c */ /* 0x000fe4000bf01070 */
[----:B------:R-:W-:Y:S02]  /*16b0*/  UISETP.GE.U32.AND UP1, UPT, UR4, -0x3f, UPT ;  /* 0xffffffc10400788c */ /* 0x000fe4000bf26070 */
[----:B------:R-:W-:Y:S02]  /*16c0*/  USEL UR14, UR15, 0x11, UP0 ;  /* 0x000000110f0e7887 */ /* 0x000fe40008000000 */
[----:B------:R-:W-:-:S02]  /*16d0*/  UIADD3 UR13, UPT, UPT, UR13, 0x3e, URZ ;  /* 0x0000003e0d0d7890 */ /* 0x000fc4000fffe0ff */
[----:B------:R-:W-:Y:S02]  /*16e0*/  UIADD3 UR5, UPT, UPT, UR14, -0x1, URZ ;  /* 0xffffffff0e057890 */ /* 0x000fe4000fffe0ff */
[----:B------:R-:W-:-:S03]  /*16f0*/  UIADD3 UR7, UPT, UPT, UR15, -UR14, URZ ;  /* 0x8000000e0f077290 */ /* 0x000fc6000fffe0ff */
[----:B------:R-:W-:-:S04]  /*1700*/  @UP1 UIADD3 UR5, UPT, UPT, UR14, URZ, URZ ;  /* 0x000000ff0e051290 */ /* 0x000fc8000fffe0ff */
[----:B--2---:R-:W-:-:S12]  /*1710*/  UIADD3 UR5, UPT, UPT, UR5, 0x1, URZ ;  /* 0x0000000105057890 */ /* 0x004fd8000fffe0ff */
.L_x_36:
[----:B------:R-:W-:Y:S01]  /*1720*/  UISETP.NE.AND UP0, UPT, UR37, URZ, UPT ;  /* 0x000000ff2500728c */ /* 0x000fe2000bf05270 */
[----:B------:R-:W1:Y:S08]  /*1730*/  S2UR UR37, SR_CgaCtaId ;  /* 0x00000000002579c3 */ /* 0x000e700000008800 */
[----:B------:R-:W-:Y:S05]  /*1740*/  BRA.U UP0, `(.L_x_19) ;  /* 0x0000000100347547 */ /* 0x000fea000b800000 */
[----:B------:R-:W2:Y:S01]  /*1750*/  S2R R2, SR_CgaCtaId ;  /* 0x0000000000027919 */ /* 0x000ea20000008800 */
[----:B------:R-:W-:-:S04]  /*1760*/  MOV R3, 0x400 ;  /* 0x0000040000037802 */ /* 0x000fc80000000f00 */
[----:B--2---:R-:W-:Y:S02]  /*1770*/  LEA R3, R2, R3, 0x18 ;  /* 0x0000000302037211 */ /* 0x004fe400078ec0ff */
[----:B------:R-:W-:-:S03]  /*1780*/  SHF.L.U32 R2, R8, 0x1f, RZ ;  /* 0x0000001f08027819 */ /* 0x000fc600000006ff */
[----:B------:R-:W-:-:S04]  /*1790*/  IMAD R3, R10, 0x8, R3 ;  /* 0x000000080a037824 */ /* 0x000fc800078e0203 */
[----:B------:R-:W2:Y:S02]  /*17a0*/  SYNCS.PHASECHK.TRANS64.TRYWAIT P0, [R3+URZ+0x1d0], R2 ;  /* 0x0001d002030075a7 */ /* 0x000ea400080011ff */
[----:B--2---:R-:W-:Y:S05]  /*17b0*/  @!P0 BRA `(.L_x_20) ;  /* 0x0000006c00b88947 */ /* 0x004fea0003800000 */
.L_x_145:
[----:B------:R-:W-:Y:S01]  /*17c0*/  VIADD R10, R10, 0x1 ;  /* 0x000000010a0a7836 */ /* 0x000fe20000000000 */
[----:B------:R2:W-:Y:S04]  /*17d0*/  SYNCS.ARRIVE.TRANS64.A1T0 RZ, [R3+URZ+0x1c0], RZ ;  /* 0x0001c0ff03ff79a7 */ /* 0x0005e800081000ff */
[----:B------:R-:W-:-:S04]  /*17e0*/  ISETP.NE.AND P0, PT, R10, 0x2, PT ;  /* 0x000000020a00780c */ /* 0x000fc80003f05270 */
[----:B------:R-:W-:Y:S02]  /*17f0*/  SEL R10, R10, RZ, P0 ;  /* 0x000000ff0a0a7207 */ /* 0x000fe40000000000 */
[----:B--2---:R-:W-:-:S04]  /*1800*/  SEL R3, RZ, 0x1, P0 ;  /* 0x00000001ff037807 */ /* 0x004fc80000000000 */
[----:B------:R-:W-:-:S07]  /*1810*/  LOP3.LUT R8, R8, R3, RZ, 0x3c, !PT ;  /* 0x0000000308087212 */ /* 0x000fce00078e3cff */
.L_x_19:
[----:B------:R-:W-:Y:S01]  /*1820*/  UMOV UR4, 0x400 ;  /* 0x0000040000047882 */ /* 0x000fe20000000000 */
[----:B------:R-:W-:Y:S01]  /*1830*/  SHF.L.U32 R2, R15, 0x1f, RZ ;  /* 0x0000001f0f027819 */ /* 0x000fe200000006ff */
[----:B-1----:R-:W-:Y:S01]  /*1840*/  ULEA UR4, UR37, UR4, 0x18 ;  /* 0x0000000425047291 */ /* 0x002fe2000f8ec0ff */
[----:B------:R-:W-:Y:S01]  /*1850*/  R2UR UR35, R21 ;  /* 0x00000000152372ca */ /* 0x000fe200000e0000 */
[----:B------:R-:W-:Y:S01]  /*1860*/  UISETP.GE.U32.AND UP0, UPT, UR13, 0x3f, UPT ;  /* 0x0000003f0d00788c */ /* 0x000fe2000bf06070 */
[----:B------:R-:W-:Y:S01]  /*1870*/  R2UR UR11, R20 ;  /* 0x00000000140b72ca */ /* 0x000fe200000e0000 */
[----:B------:R-:W-:Y:S01]  /*1880*/  ULEA UR8, UR6, UR4, 0x3 ;  /* 0x0000000406087291 */ /* 0x000fe2000f8e18ff */
[----:B------:R-:W-:-:S08]  /*1890*/  UMOV UR24, URZ ;  /* 0x000000ff00187c82 */ /* 0x000fd00008000000 */
[----:B------:R1:W2:Y:S01]  /*18a0*/  SYNCS.PHASECHK.TRANS64.TRYWAIT P0, [UR8+0x88], R2 ;  /* 0x00008802ff0075a7 */ /* 0x0002a20008001108 */
[----:B------:R-:W-:Y:S02]  /*18b0*/  USHF.L.U32 UR35, UR35, 0x6, URZ ;  /* 0x0000000623237899 */ /* 0x000fe400080006ff */
[----:B------:R-:W-:Y:S01]  /*18c0*/  USHF.L.U32 UR11, UR11, 0x7, URZ ;  /* 0x000000070b0b7899 */ /* 0x000fe200080006ff */
[----:B------:R-:W-:Y:S11]  /*18d0*/  BRA.U !UP0, `(.L_x_21) ;  /* 0x0000000108a87547 */ /* 0x000ff6000b800000 */
[----:B------:R-:W-:Y:S01]  /*18e0*/  UMOV UR16, URZ ;  /* 0x000000ff00107c82 */ /* 0x000fe20008000000 */
[----:B------:R-:W-:-:S05]  /*18f0*/  UMOV UR17, UR6 ;  /* 0x0000000600117c82 */ /* 0x000fca0008000000 */
.L_x_26:
[----:B-1----:R-:W-:Y:S01]  /*1900*/  ULEA UR33, UR17, UR4, 0x3 ;  /* 0x0000000411217291 */ /* 0x002fe2000f8e18ff */
[----:B--2---:R-:W-:Y:S01]  /*1910*/  @!P5 MOV R3, 0x3000 ;  /* 0x000030000003d802 */ /* 0x004fe20000000f00 */
[----:B--2---:R-:W-:Y:S10]  /*1920*/  @P0 BRA `(.L_x_22) ;  /* 0x00000000000c0947 */ /* 0x004ff40003800000 */
[----:B------:R-:W-:-:S04]  /*1930*/  SHF.L.U32 R5, R15, 0x1f, RZ ;  /* 0x0000001f0f057819 */ /* 0x000fc800000006ff */
[----:B------:R-:W2:Y:S02]  /*1940*/  SYNCS.PHASECHK.TRANS64.TRYWAIT P0, [UR33+0x88], R5 ;  /* 0x00008805ff0075a7 */ /* 0x000ea40008001121 */
[----:B--2---:R-:W-:Y:S05]  /*1950*/  @!P0 BRA `(.L_x_23) ;  /* 0x0000006c00648947 */ /* 0x004fea0003800000 */
.L_x_22:
[----:B------:R2:W-:Y:S01]  /*1960*/  @!P5 SYNCS.ARRIVE.TRANS64 RZ, [UR33], R3 ;  /* 0x00000003ffffd9a7 */ /* 0x0005e20008000021 */
[----:B------:R-:W-:Y:S04]  /*1970*/  BSSY.RECONVERGENT B0, `(.L_x_24) ;  /* 0x0000003000007945 */ /* 0x000fe80003800200 */
[----:B------:R-:W-:Y:S05]  /*1980*/  @P4 BRA `(.L_x_25) ;  /* 0x0000000000044947 */ /* 0x000fea0003800000 */
[----:B------:R-:W-:Y:S05]  /*1990*/  BPT.TRAP 0x1 ;  /* 0x000000040000795c */ /* 0x000fea0000300000 */
.L_x_25:
[----:B------:R-:W-:Y:S05]  /*19a0*/  BSYNC.RECONVERGENT B0 ;  /* 0x0000000000007941 */ /* 0x000fea0003800200 */
.L_x_24:
[----:B------:R-:W-:Y:S02]  /*19b0*/  UIADD3 UR6, UPT, UPT, UR17, 0x1, URZ ;  /* 0x0000000111067890 */ /* 0x000fe4000fffe0ff */
[----:B------:R-:W-:Y:S02]  /*19c0*/  ULEA UR32, UR17, UR4, 0xc ;  /* 0x0000000411207291 */ /* 0x000fe4000f8e60ff */
[----:B------:R-:W-:Y:S02]  /*19d0*/  UISETP.NE.AND UP0, UPT, UR6, 0x11, UPT ;  /* 0x000000110600788c */ /* 0x000fe4000bf05270 */
[----:B------:R-:W-:Y:S02]  /*19e0*/  UIADD3 UR26, UP1, UPT, UR22, 0x80, URZ ;  /* 0x00000080161a7890 */ /* 0x000fe4000ff3e0ff */
[----:B------:R-:W-:Y:S02]  /*19f0*/  USEL UR9, URZ, 0x1, UP0 ;  /* 0x00000001ff097887 */ /* 0x000fe40008000000 */
[----:B------:R-:W-:-:S02]  /*1a00*/  USEL UR6, UR6, URZ, UP0 ;  /* 0x000000ff06067287 */ /* 0x000fc40008000000 */
[----:B------:R-:W-:Y:S02]  /*1a10*/  UIADD3 UR20, UP0, UPT, UR22, 0x180, URZ ;  /* 0x0000018016147890 */ /* 0x000fe4000ff1e0ff */
[----:B------:R-:W-:Y:S01]  /*1a20*/  ULEA UR8, UR6, UR4, 0x3 ;  /* 0x0000000406087291 */ /* 0x000fe2000f8e18ff */
[----:B------:R-:W-:Y:S01]  /*1a30*/  LOP3.LUT R15, R15, UR9, RZ, 0x3c, !PT ;  /* 0x000000090f0f7c12 */ /* 0x000fe2000f8e3cff */
[----:B------:R-:W-:Y:S02]  /*1a40*/  USHF.L.U32 UR34, UR16, 0x5, URZ ;  /* 0x0000000510227899 */ /* 0x000fe400080006ff */
[----:B------:R-:W-:Y:S01]  /*1a50*/  UIADD3.X UR27, UPT, UPT, URZ, UR23, URZ, UP1, !UPT ;  /* 0x00000017ff1b7290 */ /* 0x000fe20008ffe4ff */
[----:B-1----:R-:W-:Y:S01]  /*1a60*/  SHF.L.U32 R2, R15, 0x1f, RZ ;  /* 0x0000001f0f027819 */ /* 0x002fe200000006ff */
[----:B------:R-:W-:Y:S02]  /*1a70*/  UIADD3 UR32, UPT, UPT, UR32, 0x4600, URZ ;  /* 0x0000460020207890 */ /* 0x000fe4000fffe0ff */
[----:B------:R-:W-:Y:S01]  /*1a80*/  UIADD3.X UR21, UPT, UPT, URZ, UR23, URZ, UP0, !UPT ;  /* 0x00000017ff157290 */ /* 0x000fe200087fe4ff */
[----:B------:R1:W1:Y:S01]  /*1a90*/  SYNCS.PHASECHK.TRANS64.TRYWAIT P0, [UR8+0x88], R2 ;  /* 0x00008802ff0075a7 */ /* 0x0002620008001108 */
[----:B------:R-:W-:Y:S01]  /*1aa0*/  ULEA UR8, UR17, UR4, 0xd ;  /* 0x0000000411087291 */ /* 0x000fe2000f8e68ff */
[----:B------:R-:W-:Y:S01]  /*1ab0*/  UMOV UR18, 0x0 ;  /* 0x0000000000127882 */ /* 0x000fe20000000000 */
[----:B------:R-:W-:-:S02]  /*1ac0*/  UMOV UR19, 0x10000000 ;  /* 0x1000000000137882 */ /* 0x000fc40000000000 */
[----:B------:R-:W-:Y:S01]  /*1ad0*/  UIADD3 UR8, UPT, UPT, UR8, 0x15600, URZ ;  /* 0x0001560008087890 */ /* 0x000fe2000fffe0ff */
[----:B------:R1:W-:Y:S01]  /*1ae0*/  UTMALDG.3D [UR32], [UR26], desc[UR18] ;  /* 0x000012201a0075b4 */ /* 0x0003e20008011000 */
[----:B------:R-:W-:Y:S01]  /*1af0*/  UMOV UR12, UR36 ;  /* 0x00000024000c7c82 */ /* 0x000fe20008000000 */
[----:B------:R-:W-:Y:S01]  /*1b00*/  UMOV UR9, UR33 ;  /* 0x0000002100097c82 */ /* 0x000fe20008000000 */
[----:B------:R-:W-:Y:S01]  /*1b10*/  UMOV UR10, UR34 ;  /* 0x00000022000a7c82 */ /* 0x000fe20008000000 */
[----:B------:R-:W-:Y:S01]  /*1b20*/  UIADD3 UR16, UPT, UPT, UR16, 0x1, URZ ;  /* 0x0000000110107890 */ /* 0x000fe2000fffe0ff */
[----:B------:R-:W-:Y:S01]  /*1b30*/  UMOV UR24, UR5 ;  /* 0x0000000500187c82 */ /* 0x000fe20008000000 */
[----:B------:R-:W-:Y:S02]  /*1b40*/  UMOV UR17, UR6 ;  /* 0x0000000600117c82 */ /* 0x000fe40008000000 */
[----:B------:R1:W-:Y:S01]  /*1b50*/  UTMALDG.3D [UR8], [UR20], desc[UR18] ;  /* 0x00001208140075b4 */ /* 0x0003e20008011000 */
[----:B------:R-:W-:-:S09]  /*1b60*/  UISETP.NE.AND UP0, UPT, UR16, UR5, UPT ;  /* 0x000000051000728c */ /* 0x000fd2000bf05270 */
[----:B------:R-:W-:Y:S05]  /*1b70*/  BRA.U UP0, `(.L_x_26) ;  /* 0xfffffffd00607547 */ /* 0x000fea000b83ffff */
.L_x_21:
[----:B-1----:R-:W-:Y:S01]  /*1b80*/  ULEA UR8, UR6, UR4, 0x3 ;  /* 0x0000000406087291 */ /* 0x002fe2000f8e18ff */
[----:B------:R-:W-:Y:S01]  /*1b90*/  SHF.L.U32 R2, R15, 0x1f, RZ ;  /* 0x0000001f0f027819 */ /* 0x000fe200000006ff */
[----:B------:R-:W-:Y:S01]  /*1ba0*/  @!P1 SYNCS.ARRIVE.TRANS64.A1T0 RZ, [UR4+0x158], RZ ;  /* 0x000158ffffff99a7 */ /* 0x000fe20008100004 */
[----:B------:R-:W-:-:S06]  /*1bb0*/  UISETP.GT.AND UP0, UPT, UR15, UR14, UPT ;  /* 0x0000000e0f00728c */ /* 0x000fcc000bf04270 */
[----:B--2---:R1:W2:Y:S03]  /*1bc0*/  SYNCS.PHASECHK.TRANS64.TRYWAIT P0, [UR8+0x88], R2 ;  /* 0x00008802ff0075a7 */ /* 0x0042a60008001108 */
[----:B------:R-:W-:Y:S05]  /*1bd0*/  BRA.U !UP0, `(.L_x_27) ;  /* 0x0000000108ac7547 */ /* 0x000fea000b800000 */
[----:B------:R-:W-:Y:S01]  /*1be0*/  UIADD3 UR21, UPT, UPT, UR7, UR24, URZ ;  /* 0x0000001807157290 */ /* 0x000fe2000fffe0ff */
[----:B------:R-:W-:-:S11]  /*1bf0*/  UMOV UR25, UR6 ;  /* 0x0000000600197c82 */ /* 0x000fd60008000000 */
.L_x_32:
[----:B-1----:R-:W-:Y:S01]  /*1c00*/  ULEA UR17, UR25, UR4, 0x3 ;  /* 0x0000000419117291 */ /* 0x002fe2000f8e18ff */
[----:B--2---:R-:W-:Y:S01]  /*1c10*/  @!P5 MOV R3, 0x3000 ;  /* 0x000030000003d802 */ /* 0x004fe20000000f00 */
[----:B--2---:R-:W-:Y:S10]  /*1c20*/  @P0 BRA `(.L_x_28) ;  /* 0x00000000000c0947 */ /* 0x004ff40003800000 */
[----:B------:R-:W-:-:S04]  /*1c30*/  SHF.L.U32 R5, R15, 0x1f, RZ ;  /* 0x0000001f0f057819 */ /* 0x000fc800000006ff */
[----:B------:R-:W2:Y:S02]  /*1c40*/  SYNCS.PHASECHK.TRANS64.TRYWAIT P0, [UR17+0x88], R5 ;  /* 0x00008805ff0075a7 */ /* 0x000ea40008001111 */
[----:B--2---:R-:W-:Y:S05]  /*1c50*/  @!P0 BRA `(.L_x_29) ;  /* 0x0000006800bc8947 */ /* 0x004fea0003800000 */
.L_x_28:
[----:B------:R2:W-:Y:S01]  /*1c60*/  @!P5 SYNCS.ARRIVE.TRANS64 RZ, [UR17], R3 ;  /* 0x00000003ffffd9a7 */ /* 0x0005e20008000011 */
[----:B------:R-:W-:Y:S04]  /*1c70*/  BSSY.RECONVERGENT B0, `(.L_x_30) ;  /* 0x0000003000007945 */ /* 0x000fe80003800200 */
[----:B------:R-:W-:Y:S05]  /*1c80*/  @P4 BRA `(.L_x_31) ;  /* 0x0000000000044947 */ /* 0x000fea0003800000 */
[----:B------:R-:W-:Y:S05]  /*1c90*/  BPT.TRAP 0x1 ;  /* 0x000000040000795c */ /* 0x000fea0000300000 */
.L_x_31:
[----:B------:R-:W-:Y:S05]  /*1ca0*/  BSYNC.RECONVERGENT B0 ;  /* 0x0000000000007941 */ /* 0x000fea0003800200 */
.L_x_30:
        /* <DEDUP_REMOVED lines=10> */
[----:B------:R-:W-:Y:S01]  /*1d50*/  UIADD3 UR16, UPT, UPT, UR16, 0x4600, URZ ;  /* 0x0000460010107890 */ /* 0x000fe2000fffe0ff */
[----:B-1----:R-:W-:Y:S01]  /*1d60*/  SHF.L.U32 R2, R15, 0x1f, RZ ;  /* 0x0000001f0f027819 */ /* 0x002fe200000006ff */
[----:B------:R-:W-:Y:S02]  /*1d70*/  UIADD3.X UR31, UPT, UPT, URZ, UR23, URZ, UP1, !UPT ;  /* 0x00000017ff1f7290 */ /* 0x000fe40008ffe4ff */
[----:B------:R-:W-:Y:S01]  /*1d80*/  UIADD3.X UR29, UPT, UPT, URZ, UR23, URZ, UP0, !UPT ;  /* 0x00000017ff1d7290 */ /* 0x000fe200087fe4ff */
[----:B------:R1:W1:Y:S01]  /*1d90*/  SYNCS.PHASECHK.TRANS64.TRYWAIT P0, [UR8+0x88], R2 ;  /* 0x00008802ff0075a7 */ /* 0x0002620008001108 */
[----:B------:R-:W-:Y:S01]  /*1da0*/  ULEA UR8, UR25, UR4, 0xd ;  /* 0x0000000419087291 */ /* 0x000fe2000f8e68ff */
[----:B------:R-:W-:Y:S01]  /*1db0*/  UMOV UR26, 0x0 ;  /* 0x00000000001a7882 */ /* 0x000fe20000000000 */
[----:B------:R-:W-:-:S02]  /*1dc0*/  UMOV UR27, 0x10000000 ;  /* 0x10000000001b7882 */ /* 0x000fc40000000000 */
[----:B------:R-:W-:Y:S01]  /*1dd0*/  UIADD3 UR8, UPT, UPT, UR8, 0x15600, URZ ;  /* 0x0001560008087890 */ /* 0x000fe2000fffe0ff */
[----:B------:R-:W-:Y:S01]  /*1de0*/  UMOV UR19, UR35 ;  /* 0x0000002300137c82 */ /* 0x000fe20008000000 */
[----:B------:R-:W-:Y:S01]  /*1df0*/  UMOV UR20, UR36 ;  /* 0x0000002400147c82 */ /* 0x000fe20008000000 */
[----:B------:R-:W-:Y:S01]  /*1e00*/  UMOV UR12, UR36 ;  /* 0x00000024000c7c82 */ /* 0x000fe20008000000 */
[----:B------:R-:W-:Y:S01]  /*1e10*/  UMOV UR9, UR17 ;  /* 0x0000001100097c82 */ /* 0x000fe20008000000 */
[----:B------:R-:W-:Y:S01]  /*1e20*/  UMOV UR10, UR18 ;  /* 0x00000012000a7c82 */ /* 0x000fe20008000000 */
[----:B------:R1:W-:Y:S01]  /*1e30*/  UTMALDG.3D [UR16], [UR30], desc[UR26] ;  /* 0x00001a101e0075b4 */ /* 0x0003e20008011000 */
[----:B------:R-:W-:Y:S01]  /*1e40*/  UIADD3 UR24, UPT, UPT, UR24, 0x1, URZ ;  /* 0x0000000118187890 */ /* 0x000fe2000fffe0ff */
[----:B------:R-:W-:-:S03]  /*1e50*/  UMOV UR25, UR6 ;  /* 0x0000000600197c82 */ /* 0x000fc60008000000 */
[----:B------:R-:W-:Y:S01]  /*1e60*/  UISETP.NE.AND UP0, UPT, UR24, UR21, UPT ;  /* 0x000000151800728c */ /* 0x000fe2000bf05270 */
[----:B------:R1:W-:Y:S08]  /*1e70*/  UTMALDG.3D [UR8], [UR28], desc[UR26] ;  /* 0x00001a081c0075b4 */ /* 0x0003f00008011000 */
[----:B------:R-:W-:Y:S05]  /*1e80*/  BRA.U UP0, `(.L_x_32) ;  /* 0xfffffffd005c7547 */ /* 0x000fea000b83ffff */
.L_x_27:
[----:B-1----:R-:W-:Y:S01]  /*1e90*/  LEA R2, R14, UR4, 0x3 ;  /* 0x000000040e027c11 */ /* 0x002fe2000f8e18ff */
[----:B------:R-:W-:Y:S01]  /*1ea0*/  NOP ;  /* 0x0000000000007918 */ /* 0x000fe20000000000 */
[----:B--2---:R-:W-:Y:S02]  /*1eb0*/  SHF.L.U32 R3, R12, 0x1f, RZ ;  /* 0x0000001f0c037819 */ /* 0x004fe400000006ff */
[----:B------:R-:W-:Y:S02]  /*1ec0*/  LEA R4, R14, UR4, 0x4 ;  /* 0x000000040e047c11 */ /* 0x000fe4000f8e20ff */
[----:B------:R-:W1:Y:S02]  /*1ed0*/  SYNCS.PHASECHK.TRANS64.TRYWAIT P0, [R2+URZ+0x160], R3 ;  /* 0x00016003020075a7 */ /* 0x000e6400080011ff */
[----:B-1----:R-:W-:Y:S05]  /*1ee0*/  @!P0 BRA `(.L_x_33) ;  /* 0x0000006800308947 */ /* 0x002fea0003800000 */
.L_x_148:
[----:B------:R-:W2:Y:S01]  /*1ef0*/  LDS.128 R4, [R4+0x1f0] ;  /* 0x0001f00004047984 */ /* 0x000ea20000000c00 */
[----:B---3--:R-:W-:Y:S01]  /*1f00*/  ISETP.GE.AND P0, PT, R26, 0x1, PT ;  /* 0x000000011a00780c */ /* 0x008fe20003f06270 */
[----:B-1----:R-:W-:Y:S01]  /*1f10*/  VIADD R2, R2, 0x170 ;  /* 0x0000017002027836 */ /* 0x002fe20000000000 */
[----:B------:R-:W-:Y:S01]  /*1f20*/  @!PT LDS RZ, [RZ] ;  /* 0x00000000fffff984 */ /* 0x000fe20000000800 */
[----:B------:R-:W-:Y:S01]  /*1f30*/  @!PT LDS RZ, [RZ] ;  /* 0x00000000fffff984 */ /* 0x000fe20000000800 */
[----:B------:R-:W-:Y:S01]  /*1f40*/  @!PT LDS RZ, [RZ] ;  /* 0x00000000fffff984 */ /* 0x000fe20000000800 */
[----:B------:R-:W-:Y:S01]  /*1f50*/  @!PT LDS RZ, [RZ] ;  /* 0x00000000fffff984 */ /* 0x000fe20000000800 */
[----:B------:R1:W-:Y:S06]  /*1f60*/  MEMBAR.ALL.CTA ;  /* 0x0000000000007992 */ /* 0x0003ec0000008000 */
[----:B-1----:R-:W1:Y:S01]  /*1f70*/  FENCE.VIEW.ASYNC.S ;  /* 0x00000000000073c6 */ /* 0x002e620000000000 */
[----:B------:R-:W-:-:S04]  /*1f80*/  PRMT R2, RZ, 0x654, R2 ;  /* 0x00000654ff027816 */ /* 0x000fc80000000002 */
[----:B-1----:R1:W-:Y:S01]  /*1f90*/  SYNCS.ARRIVE.TRANS64.RED.A1T0 RZ, [R2+URZ], RZ ;  /* 0x000000ff02ff79a7 */ /* 0x0023e200081004ff */
[----:B--2---:R-:W-:-:S13]  /*1fa0*/  LOP3.LUT P2, RZ, R6, 0x1, RZ, 0xc0, !PT ;  /* 0x0000000106ff7812 */ /* 0x004fda000784c0ff */
[----:B------:R-:W-:Y:S01]  /*1fb0*/  @P2 SHF.R.U32.HI R3, RZ, 0x10, R5 ;  /* 0x00000010ff032819 */ /* 0x000fe20000011605 */
[----:B------:R-:W-:Y:S01]  /*1fc0*/  VOTEU.ANY UP0, P2 ;  /* 0x0000000000ff7886 */ /* 0x000fe20001000100 */
[----:B------:R-:W-:Y:S02]  /*1fd0*/  @P2 MOV R13, R4 ;  /* 0x00000004000d2202 */ /* 0x000fe40000000f00 */
[----:B------:R-:W-:Y:S02]  /*1fe0*/  @P2 R2UR.BROADCAST UR8, R3 ;  /* 0x00000000030822ca */ /* 0x000fe400008e0000 */
[----:B------:R-:W-:-:S11]  /*1ff0*/  @P2 LOP3.LUT R11, R5, 0xffff, RZ, 0xc0, !PT ;  /* 0x0000ffff050b2812 */ /* 0x000fd600078ec0ff */
[----:B------:R-:W-:Y:S01]  /*2000*/  @UP0 UMOV UR36, UR8 ;  /* 0x0000000800240c82 */ /* 0x000fe20008000000 */
[----:B-1----:R-:W-:Y:S05]  /*2010*/  @!P0 BRA `(.L_x_34) ;  /* 0x0000000000b88947 */ /* 0x002fea0003800000 */
[----:B------:R-:W4:Y:S01]  /*2020*/  LDC.64 R4, c[0x0][0xb18] ;  /* 0x0002c600ff047b82 */ /* 0x000f220000000a00 */
[----:B------:R-:W-:-:S07]  /*2030*/  ISETP.NE.AND P3, PT, R26, 0x1, PT ;  /* 0x000000011a00780c */ /* 0x000fce0003f65270 */
[----:B------:R-:W1:Y:S08]  /*2040*/  LDC.64 R6, c[0x0][0xb10] ;  /* 0x0002c400ff067b82 */ /* 0x000e700000000a00 */
[----:B------:R-:W2:Y:S08]  /*2050*/  LDC R16, c[0x0][0xb20] ;  /* 0x0002c800ff107b82 */ /* 0x000eb00000000800 */
[----:B------:R-:W3:Y:S01]  /*2060*/  LDC R18, c[0x0][0xb0c] ;  /* 0x0002c300ff127b82 */ /* 0x000ee20000000800 */
[----:B----4-:R-:W-:Y:S01]  /*2070*/  IMAD.HI.U32 R17, R0, R5, RZ ;  /* 0x0000000500117227 */ /* 0x010fe200078e00ff */
[----:B------:R-:W-:-:S03]  /*2080*/  ISETP.NE.AND P0, PT, R4, 0x1, PT ;  /* 0x000000010400780c */ /* 0x000fc60003f05270 */
[----:B------:R-:W-:-:S03]  /*2090*/  IMAD.HI.U32 R5, R11, R5, RZ ;  /* 0x000000050b057227 */ /* 0x000fc600078e00ff */
[----:B------:R-:W4:Y:S01]  /*20a0*/  LDC.64 R2, c[0x0][0xb28] ;  /* 0x0002ca00ff027b82 */ /* 0x000f220000000a00 */
[----:B-1----:R-:W-:-:S04]  /*20b0*/  IMAD.HI.U32 R20, R9, R6, RZ ;  /* 0x0000000609147227 */ /* 0x002fc800078e00ff */
[----:B------:R-:W-:Y:S01]  /*20c0*/  IMAD.HI.U32 R22, R13, R6, RZ ;  /* 0x000000060d167227 */ /* 0x000fe200078e00ff */
[----:B------:R-:W-:Y:S02]  /*20d0*/  SHF.R.U32.HI R20, RZ, R7, R20 ;  /* 0x00000007ff147219 */ /* 0x000fe40000011614 */
[-C--:B--2---:R-:W-:Y:S02]  /*20e0*/  SHF.R.U32.HI R17, RZ, R16.reuse, R17 ;  /* 0x00000010ff117219 */ /* 0x084fe40000011611 */
[----:B------:R-:W-:Y:S02]  /*20f0*/  SHF.R.U32.HI R16, RZ, R16, R5 ;  /* 0x00000010ff107219 */ /* 0x000fe40000011605 */
[----:B------:R-:W-:Y:S02]  /*2100*/  SEL R17, R0, R17, !P0 ;  /* 0x0000001100117207 */ /* 0x000fe40004000000 */
[----:B------:R-:W-:Y:S02]  /*2110*/  SHF.R.U32.HI R22, RZ, R7, R22 ;  /* 0x00000007ff167219 */ /* 0x000fe40000011616 */
[----:B---3--:R-:W-:-:S02]  /*2120*/  ISETP.NE.AND P1, PT, R18, 0x1, PT ;  /* 0x000000011200780c */ /* 0x008fc40003f25270 */
[----:B------:R-:W-:Y:S02]  /*2130*/  SEL R5, R11, R16, !P0 ;  /* 0x000000100b057207 */ /* 0x000fe40004000000 */
[----:B------:R-:W-:Y:S02]  /*2140*/  SEL R19, R9, R20, !P1 ;  /* 0x0000001409137207 */ /* 0x000fe40004800000 */
[----:B------:R-:W-:Y:S01]  /*2150*/  SEL R7, R13, R22, !P1 ;  /* 0x000000160d077207 */ /* 0x000fe20004800000 */
[----:B----4-:R-:W-:-:S04]  /*2160*/  IMAD.HI.U32 R20, R17, R2, RZ ;  /* 0x0000000211147227 */ /* 0x010fc800078e00ff */
[----:B------:R-:W-:Y:S01]  /*2170*/  IMAD.HI.U32 R6, R19, R2, RZ ;  /* 0x0000000213067227 */ /* 0x000fe200078e00ff */
[----:B------:R-:W-:-:S04]  /*2180*/  @P3 SHF.R.U32.HI R17, RZ, R3, R20 ;  /* 0x00000003ff113219 */ /* 0x000fc80000011614 */
        /* <DEDUP_REMOVED lines=8> */
[----:B------:R-:W-:-:S04]  /*2210*/  @!P0 IMAD.HI.U32 R16, R7, R2, RZ ;  /* 0x0000000207108227 */ /* 0x000fc800078e00ff */
[----:B------:R-:W-:Y:S01]  /*2220*/  IMAD.MOV R2, RZ, RZ, -R6 ;  /* 0x000000ffff027224 */ /* 0x000fe200078e0a06 */
[----:B------:R-:W-:-:S03]  /*2230*/  @!P0 SHF.R.U32.HI R16, RZ, R3, R16 ;  /* 0x00000003ff108219 */ /* 0x000fc60000011610 */
[----:B------:R-:W-:Y:S01]  /*2240*/  IMAD R2, R26, R2, R5 ;  /* 0x000000021a027224 */ /* 0x000fe200078e0205 */
[----:B------:R-:W-:Y:S02]  /*2250*/  @!P0 SEL R3, R7, R16, !P3 ;  /* 0x0000001007038207 */ /* 0x000fe40005800000 */
[----:B------:R-:W-:-:S03]  /*2260*/  IADD3 R16, PT, PT, -R5, RZ, RZ ;  /* 0x000000ff05107210 */ /* 0x000fc60007ffe1ff */
[--C-:B------:R-:W-:Y:S02]  /*2270*/  @!P0 IMAD.IADD R6, R6, 0x1, -R3.reuse ;  /* 0x0000000106068824 */ /* 0x100fe400078e0a03 */
[----:B------:R-:W-:Y:S01]  /*2280*/  @!P0 IMAD R3, R2, R19, R3 ;  /* 0x0000001302038224 */ /* 0x000fe200078e0203 */
[----:B------:R-:W-:Y:S01]  /*2290*/  IADD3 R2, PT, PT, -R7, RZ, RZ ;  /* 0x000000ff07027210 */ /* 0x000fe20007ffe1ff */
[----:B------:R-:W-:Y:S02]  /*22a0*/  @!P0 IMAD R5, R26, R6, R7 ;  /* 0x000000061a058224 */ /* 0x000fe400078e0207 */
[----:B------:R-:W-:Y:S02]  /*22b0*/  IMAD R11, R4, R16, R11 ;  /* 0x00000010040b7224 */ /* 0x000fe400078e020b */
[----:B------:R-:W-:Y:S02]  /*22c0*/  @!P0 IMAD.MOV.U32 R7, RZ, RZ, R3 ;  /* 0x000000ffff078224 */ /* 0x000fe400078e0003 */
[----:B------:R-:W-:-:S02]  /*22d0*/  IMAD R2, R18, R2, R13 ;  /* 0x0000000212027224 */ /* 0x000fc400078e020d */
[----:B------:R-:W-:Y:S02]  /*22e0*/  IMAD R11, R5, R4, R11 ;  /* 0x00000004050b7224 */ /* 0x000fe400078e020b */
[----:B------:R-:W-:Y:S02]  /*22f0*/  IMAD R13, R7, R18, R2 ;  /* 0x00000012070d7224 */ /* 0x000fe400078e0202 */
.L_x_34:
[----:B------:R-:W1:Y:S02]  /*2300*/  LDCU UR8, c[0x0][0xb30] ;  /* 0x00016600ff0877ac */ /* 0x000e640008000800 */
[----:B-1----:R-:W-:-:S09]  /*2310*/  UISETP.NE.AND UP0, UPT, UR8, 0x1, UPT ;  /* 0x000000010800788c */ /* 0x002fd2000bf05270 */
[----:B------:R-:W-:Y:S05]  /*2320*/  BRA.U UP0, `(.L_x_35) ;  /* 0x0000000100407547 */ /* 0x000fea000b800000 */
[----:B------:R-:W1:Y:S08]  /*2330*/  LDC.64 R4, c[0x0][0xb10] ;  /* 0x0002c400ff047b82 */ /* 0x000e700000000a00 */
[----:B------:R-:W2:Y:S08]  /*2340*/  LDC.64 R2, c[0x0][0xb18] ;  /* 0x0002c600ff027b82 */ /* 0x000eb00000000a00 */
[----:B------:R-:W3:Y:S08]  /*2350*/  LDC R6, c[0x0][0xb20] ;  /* 0x0002c800ff067b82 */ /* 0x000ef00000000800 */
[----:B------:R-:W4:Y:S01]  /*2360*/  LDC R16, c[0x0][0xb0c] ;  /* 0x0002c300ff107b82 */ /* 0x000f220000000800 */
[----:B-1----:R-:W-:-:S05]  /*2370*/  IMAD.HI.U32 R4, R13, R4, RZ ;  /* 0x000000040d047227 */ /* 0x002fca00078e00ff */
[----:B------:R-:W-:Y:S01]  /*2380*/  SHF.R.U32.HI R4, RZ, R5, R4 ;  /* 0x00000005ff047219 */ /* 0x000fe20000011604 */
[----:B--2---:R-:W-:Y:S01]  /*2390*/  IMAD.HI.U32 R3, R11, R3, RZ ;  /* 0x000000030b037227 */ /* 0x004fe200078e00ff */
[----:B------:R-:W-:-:S04]  /*23a0*/  ISETP.NE.AND P0, PT, R2, 0x1, PT ;  /* 0x000000010200780c */ /* 0x000fc80003f05270 */
[----:B---3--:R-:W-:-:S04]  /*23b0*/  SHF.R.U32.HI R6, RZ, R6, R3 ;  /* 0x00000006ff067219 */ /* 0x008fc80000011603 */
[----:B------:R-:W-:Y:S02]  /*23c0*/  SEL R3, R11, R6, !P0 ;  /* 0x000000060b037207 */ /* 0x000fe40004000000 */
[----:B----4-:R-:W-:-:S04]  /*23d0*/  ISETP.NE.AND P1, PT, R16, 0x1, PT ;  /* 0x000000011000780c */ /* 0x010fc80003f25270 */
[----:B------:R-:W-:-:S05]  /*23e0*/  SEL R4, R13, R4, !P1 ;  /* 0x000000040d047207 */ /* 0x000fca0004800000 */
[----:B------:R-:W-:Y:S02]  /*23f0*/  IMAD.IADD R5, R3, 0x1, -R4 ;  /* 0x0000000103057824 */ /* 0x000fe400078e0a04 */
[----:B------:R-:W-:Y:S02]  /*2400*/  IMAD.IADD R3, R4, 0x1, -R3 ;  /* 0x0000000104037824 */ /* 0x000fe400078e0a03 */
[----:B------:R-:W-:Y:S02]  /*2410*/  IMAD R13, R5, R16, R13 ;  /* 0x00000010050d7224 */ /* 0x000fe400078e020d */
[----:B------:R-:W-:-:S07]  /*2420*/  IMAD R11, R3, R2, R11 ;  /* 0x00000002030b7224 */ /* 0x000fce00078e020b */
.L_x_35:
[----:B------:R-:W-:Y:S01]  /*2430*/  VIADD R14, R14, 0x1 ;  /* 0x000000010e0e7836 */ /* 0x000fe20000000000 */
[----:B------:R-:W-:Y:S01]  /*2440*/  PLOP3.LUT P1, PT, PT, PT, PT, 0x80, 0x8 ;  /* 0x000000000008781c */ /* 0x000fe20003f2f070 */
[----:B------:R-:W-:Y:S02]  /*2450*/  IMAD.IADD R21, R13, 0x1, R60 ;  /* 0x000000010d157824 */ /* 0x000fe400078e023c */
[----:B------:R-:W-:Y:S01]  /*2460*/  IMAD.IADD R20, R11, 0x1, R58 ;  /* 0x000000010b147824 */ /* 0x000fe200078e023a */
[----:B------:R-:W-:-:S04]  /*2470*/  ISETP.NE.AND P0, PT, R14, 0x2, PT ;  /* 0x000000020e00780c */ /* 0x000fc80003f05270 */
[----:B------:R-:W-:Y:S02]  /*2480*/  SEL R3, RZ, 0x1, P0 ;  /* 0x00000001ff037807 */ /* 0x000fe40000000000 */
[----:B------:R-:W-:Y:S02]  /*2490*/  SEL R14, R14, RZ, P0 ;  /* 0x000000ff0e0e7207 */ /* 0x000fe40000000000 */
[----:B------:R-:W-:Y:S01]  /*24a0*/  LOP3.LUT R12, R12, R3, RZ, 0x3c, !PT ;  /* 0x000000030c0c7212 */ /* 0x000fe200078e3cff */
[----:B------:R-:W-:Y:S06]  /*24b0*/  @P2 BRA `(.L_x_36) ;  /* 0xfffffff000982947 */ /* 0x000fec000383ffff */
[----:B------:R-:W-:Y:S01]  /*24c0*/  UIADD3 UR4, UPT, UPT, UR4, 0x88, URZ ;  /* 0x0000008804047890 */ /* 0x000fe2000fffe0ff */
[----:B------:R-:W-:-:S03]  /*24d0*/  SHF.L.U32 R3, R15, 0x1f, RZ ;  /* 0x0000001f0f037819 */ /* 0x000fc600000006ff */
[----:B------:R-:W-:-:S09]  /*24e0*/  ULEA UR5, UR6, UR4, 0x3 ;  /* 0x0000000406057291 */ /* 0x000fd2000f8e18ff */
[----:B------:R-:W1:Y:S02]  /*24f0*/  SYNCS.PHASECHK.TRANS64.TRYWAIT P0, [UR5], R3 ;  /* 0x00000003ff0075a7 */ /* 0x000e640008001105 */
[----:B-1----:R-:W-:Y:S05]  /*2500*/  @!P0 BRA `(.L_x_37) ;  /* 0x0000006000bc8947 */ /* 0x002fea0003800000 */
.L_x_150:
[----:B------:R-:W-:-:S04]  /*2510*/  UIADD3 UR6, UPT, UPT, UR6, 0x1, URZ ;  /* 0x0000000106067890 */ /* 0x000fc8000fffe0ff */
[----:B------:R-:W-:-:S04]  /*2520*/  UISETP.NE.AND UP0, UPT, UR6, 0x11, UPT ;  /* 0x000000110600788c */ /* 0x000fc8000bf05270 */
[----:B------:R-:W-:Y:S02]  /*2530*/  USEL UR7, URZ, 0x1, UP0 ;  /* 0x00000001ff077887 */ /* 0x000fe40008000000 */
[----:B------:R-:W-:-:S04]  /*2540*/  USEL UR6, UR6, URZ, UP0 ;  /* 0x000000ff06067287 */ /* 0x000fc80008000000 */
[----:B------:R-:W-:Y:S01]  /*2550*/  ULEA UR5, UR6, UR4, 0x3 ;  /* 0x0000000406057291 */ /* 0x000fe2000f8e18ff */
[----:B------:R-:W-:-:S04]  /*2560*/  LOP3.LUT R2, R15, UR7, RZ, 0x3c, !PT ;  /* 0x000000070f027c12 */ /* 0x000fc8000f8e3cff */
[----:B-1----:R-:W-:-:S04]  /*2570*/  SHF.L.U32 R3, R2, 0x1f, RZ ;  /* 0x0000001f02037819 */ /* 0x002fc800000006ff */
[----:B------:R-:W1:Y:S02]  /*2580*/  SYNCS.PHASECHK.TRANS64.TRYWAIT P0, [UR5], R3 ;  /* 0x00000003ff0075a7 */ /* 0x000e640008001105 */
[----:B-1----:R-:W-:Y:S05]  /*2590*/  @!P0 BRA `(.L_x_38) ;  /* 0x0000006000b08947 */ /* 0x002fea0003800000 */
.L_x_152:
        /* <DEDUP_REMOVED lines=9> */
.L_x_154:
        /* <DEDUP_REMOVED lines=9> */
.L_x_156:
        /* <DEDUP_REMOVED lines=9> */
.L_x_158:
        /* <DEDUP_REMOVED lines=9> */
.L_x_160:
        /* <DEDUP_REMOVED lines=9> */
.L_x_162:
        /* <DEDUP_REMOVED lines=9> */
.L_x_164:
        /* <DEDUP_REMOVED lines=9> */
.L_x_166:
        /* <DEDUP_REMOVED lines=9> */
.L_x_168:
        /* <DEDUP_REMOVED lines=9> */
.L_x_170:
        /* <DEDUP_REMOVED lines=9> */
.L_x_172:
        /* <DEDUP_REMOVED lines=9> */
.L_x_174:
        /* <DEDUP_REMOVED lines=9> */
.L_x_176:
        /* <DEDUP_REMOVED lines=9> */
.L_x_178:
        /* <DEDUP_REMOVED lines=9> */
.L_x_180:
[----:B------:R-:W-:-:S04]  /*2d80*/  UIADD3 UR6, UPT, UPT, UR6, 0x1, URZ ;  /* 0x0000000106067890 */ /* 0x000fc8000fffe0ff */
[----:B------:R-:W-:-:S04]  /*2d90*/  UISETP.NE.AND UP0, UPT, UR6, 0x11, UPT ;  /* 0x000000110600788c */ /* 0x000fc8000bf05270 */
[----:B------:R-:W-:Y:S02]  /*2da0*/  USEL UR5, URZ, 0x1, UP0 ;  /* 0x00000001ff057887 */ /* 0x000fe40008000000 */
[----:B------:R-:W-:-:S04]  /*2db0*/  USEL UR6, UR6, URZ, UP0 ;  /* 0x000000ff06067287 */ /* 0x000fc80008000000 */
[----:B------:R-:W-:Y:S01]  /*2dc0*/  ULEA UR6, UR6, UR4, 0x3 ;  /* 0x0000000406067291 */ /* 0x000fe2000f8e18ff */
[----:B-1----:R-:W-:-:S04]  /*2dd0*/  LOP3.LUT R3, R2, UR5, RZ, 0x3c, !PT ;  /* 0x0000000502037c12 */ /* 0x002fc8000f8e3cff */
[----:B------:R-:W-:Y:S01]  /*2de0*/  SHF.L.U32 R3, R3, 0x1f, RZ ;  /* 0x0000001f03037819 */ /* 0x000fe200000006ff */
[----:B----4-:R-:W-:-:S07]  /*2df0*/  IMAD.U32 R0, RZ, RZ, UR6 ;  /* 0x00000006ff007e24 */ /* 0x010fce000f8e00ff */
.L_x_53:
[----:B-1----:R1:W2:Y:S02]  /*2e00*/  SYNCS.PHASECHK.TRANS64.TRYWAIT P0, [R0+URZ], R3 ;  /* 0x00000003000075a7 */ /* 0x0022a400080011ff */
[----:B--2---:R-:W-:Y:S05]  /*2e10*/  @!P0 NANOSLEEP.SYNCS 0x989680 ;  /* 0x009896800000895d */ /* 0x004fea0003900000 */
[----:B------:R-:W2:Y:S02]  /*2e20*/  @!P0 SYNCS.PHASECHK.TRANS64 P0, [R0+URZ], R3 ;  /* 0x00000003000085a7 */ /* 0x000ea400080010ff */
[----:B--2---:R-:W-:Y:S05]  /*2e30*/  @P0 EXIT ;  /* 0x000000000000094d */ /* 0x004fea0003800000 */
[----:B------:R-:W-:Y:S05]  /*2e40*/  BRA `(.L_x_53) ;  /* 0xfffffffc00ec7947 */ /* 0x000fea000383ffff */
.L_x_18:
[----:B------:R-:W-:-:S04]  /*2e50*/  UISETP.NE.AND UP1, UPT, UR37, URZ, UPT ;  /* 0x000000ff2500728c */ /* 0x000fc8000bf25270 */
[----:B------:R-:W-:-:S09]  /*2e60*/  UISETP.NE.OR UP1, UPT, UR8, 0x1, UP1 ;  /* 0x000000010800788c */ /* 0x000fd20008f25670 */
[----:B------:R-:W-:Y:S05]  /*2e70*/  BRA.U UP1, `(.L_x_54) ;  /* 0x0000000501487547 */ /* 0x000fea000b800000 */
[----:B------:R-:W-:Y:S01]  /*2e80*/  ISETP.NE.AND P2, PT, R2, RZ, PT ;  /* 0x000000ff0200720c */ /* 0x000fe20003f45270 */
[----:B------:R-:W-:Y:S01]  /*2e90*/  IMAD.MOV.U32 R12, RZ, RZ, 0x1 ;  /* 0x00000001ff0c7424 */ /* 0x000fe200078e00ff */
[----:B------:R-:W-:Y:S02]  /*2ea0*/  CS2R R10, SRZ ;  /* 0x00000000000a7805 */ /* 0x000fe4000001ff00 */
[----:B------:R-:W-:Y:S01]  /*2eb0*/  CS2R R8, SRZ ;  /* 0x0000000000087805 */ /* 0x000fe2000001ff00 */
[----:B------:R-:W-:Y:S01]  /*2ec0*/  UMOV UR4, 0x400 ;  /* 0x0000040000047882 */ /* 0x000fe20000000000 */
[----:B------:R-:W-:Y:S01]  /*2ed0*/  UMOV UR6, URZ ;  /* 0x000000ff00067c82 */ /* 0x000fe20008000000 */
[----:B------:R-:W-:-:S12]  /*2ee0*/  ULEA UR37, UR37, UR4, 0x18 ;  /* 0x0000000425257291 */ /* 0x000fd8000f8ec0ff */
.L_x_58:
[----:B------:R-:W-:Y:S02]  /*2ef0*/  LEA R0, R8, UR37, 0x3 ;  /* 0x0000002508007c11 */ /* 0x000fe4000f8e18ff */
[----:B------:R-:W-:-:S03]  /*2f00*/  SHF.L.U32 R5, R9, 0x1f, RZ ;  /* 0x0000001f09057819 */ /* 0x000fc600000006ff */
[----:B------:R-:W-:Y:S01]  /*2f10*/  VIADD R4, R0, 0x1d0 ;  /* 0x000001d000047836 */ /* 0x000fe20000000000 */
[----:B------:R-:W1:Y:S02]  /*2f20*/  SYNCS.PHASECHK.TRANS64.TRYWAIT P0, [R0+URZ+0x1c0], R5 ;  /* 0x0001c005000075a7 */ /* 0x000e6400080011ff */
[----:B-1----:R-:W-:Y:S05]  /*2f30*/  @!P0 BRA `(.L_x_55) ;  /* 0x0000005c00b08947 */ /* 0x002fea0003800000 */
.L_x_181:
[----:B------:R-:W-:Y:S01]  /*2f40*/  ULEA UR5, UR6, UR37, 0x3 ;  /* 0x0000002506057291 */ /* 0x000fe2000f8e18ff */
[----:B------:R-:W-:Y:S02]  /*2f50*/  PRMT R4, RZ, 0x654, R4 ;  /* 0x00000654ff047816 */ /* 0x000fe40000000004 */
[----:B-1----:R-:W-:Y:S01]  /*2f60*/  SHF.L.U32 R5, R12, 0x1f, RZ ;  /* 0x0000001f0c057819 */ /* 0x002fe200000006ff */
[----:B------:R-:W-:Y:S01]  /*2f70*/  UIADD3 UR4, UPT, UPT, UR5, 0x160, URZ ;  /* 0x0000016005047890 */ /* 0x000fe2000fffe0ff */
[----:B------:R1:W-:Y:S05]  /*2f80*/  SYNCS.ARRIVE.TRANS64.RED.A1T0 RZ, [R4+URZ], RZ ;  /* 0x000000ff04ff79a7 */ /* 0x0003ea00081004ff */
[----:B------:R-:W-:Y:S01]  /*2f90*/  IMAD.U32 R7, RZ, RZ, UR4 ;  /* 0x00000004ff077e24 */ /* 0x000fe2000f8e00ff */
[----:B------:R-:W2:Y:S04]  /*2fa0*/  SYNCS.PHASECHK.TRANS64.TRYWAIT P0, [UR5+0x170], R5 ;  /* 0x00017005ff0075a7 */ /* 0x000ea80008001105 */
[----:B------:R-:W-:Y:S01]  /*2fb0*/  PRMT R6, R2, 0x654, R7 ;  /* 0x0000065402067816 */ /* 0x000fe20000000007 */
[----:B-1----:R-:W-:Y:S01]  /*2fc0*/  @!P2 IMAD.MOV.U32 R4, RZ, RZ, 0x10 ;  /* 0x00000010ff04a424 */ /* 0x002fe200078e00ff */
[----:B--2---:R-:W-:Y:S06]  /*2fd0*/  @!P0 BRA `(.L_x_56) ;  /* 0x0000005c009c8947 */ /* 0x004fec0003800000 */
.L_x_183:
[----:B------:R-:W-:Y:S01]  /*2fe0*/  ULEA UR4, UR6, UR37, 0x4 ;  /* 0x0000002506047291 */ /* 0x000fe2000f8e20ff */
[----:B------:R-:W-:Y:S01]  /*2ff0*/  SEL R3, R6, R3, !P2 ;  /* 0x0000000306037207 */ /* 0x000fe20005000000 */
[----:B------:R-:W-:Y:S01]  /*3000*/  UIADD3 UR5, UPT, UPT, UR5, 0x160, URZ ;  /* 0x0000016005057890 */ /* 0x000fe2000fffe0ff */
[----:B-1----:R-:W-:Y:S01]  /*3010*/  LEA R0, R11, UR37, 0x3 ;  /* 0x000000250b007c11 */ /* 0x002fe2000f8e18ff */
[----:B------:R-:W-:Y:S01]  /*3020*/  UIADD3 UR4, UPT, UPT, UR4, 0x1f0, URZ ;  /* 0x000001f004047890 */ /* 0x000fe2000fffe0ff */
[----:B------:R-:W-:Y:S01]  /*3030*/  SHF.L.U32 R5, R10, 0x1f, RZ ;  /* 0x0000001f0a057819 */ /* 0x000fe200000006ff */
[----:B------:R1:W-:Y:S01]  /*3040*/  @!P2 SYNCS.ARRIVE.TRANS64.RED RZ, [R3+URZ], R4 ;  /* 0x0000000403ffa9a7 */ /* 0x0003e200080004ff */
[----:B------:R-:W-:Y:S01]  /*3050*/  UIADD3 UR6, UPT, UPT, UR6, 0x1, URZ ;  /* 0x0000000106067890 */ /* 0x000fe2000fffe0ff */
[----:B------:R-:W-:-:S03]  /*3060*/  VIADD R8, R8, 0x1 ;  /* 0x0000000108087836 */ /* 0x000fc60000000000 */
[----:B------:R-:W-:Y:S02]  /*3070*/  UISETP.NE.AND UP0, UPT, UR6, 0x2, UPT ;  /* 0x000000020600788c */ /* 0x000fe4000bf05270 */
[----:B------:R-:W-:Y:S06]  /*3080*/  UGETNEXTWORKID.BROADCAST [UR4], [UR5] ;  /* 0x00000000040073ca */ /* 0x000fec0008000100 */
[----:B------:R-:W-:Y:S01]  /*3090*/  USEL UR4, URZ, 0x1, UP0 ;  /* 0x00000001ff047887 */ /* 0x000fe20008000000 */
[----:B------:R-:W-:Y:S01]  /*30a0*/  ISETP.NE.AND P0, PT, R8, 0x2, PT ;  /* 0x000000020800780c */ /* 0x000fe20003f05270 */
[----:B------:R-:W-:Y:S01]  /*30b0*/  USEL UR6, UR6, URZ, UP0 ;  /* 0x000000ff06067287 */ /* 0x000fe20008000000 */
[----:B------:R-:W2:Y:S03]  /*30c0*/  SYNCS.PHASECHK.TRANS64.TRYWAIT P1, [R0+URZ+0x160], R5 ;  /* 0x00016005000075a7 */ /* 0x000ea600080211ff */
[----:B------:R-:W-:Y:S01]  /*30d0*/  LOP3.LUT R12, R12, UR4, RZ, 0x3c, !PT ;  /* 0x000000040c0c7c12 */ /* 0x000fe2000f8e3cff */
[----:B-12---:R-:W-:Y:S07]  /*30e0*/  @!P1 BRA `(.L_x_57) ;  /* 0x0000005c00709947 */ /* 0x006fee0003800000 */
.L_x_184:
[C---:B------:R-:W-:Y:S01]  /*30f0*/  LEA R4, R11.reuse, UR37, 0x4 ;  /* 0x000000250b047c11 */ /* 0x040fe2000f8e20ff */
[----:B-1----:R-:W-:Y:S01]  /*3100*/  VIADD R0, R0, 0x170 ;  /* 0x0000017000007836 */ /* 0x002fe20000000000 */
[----:B------:R-:W-:Y:S01]  /*3110*/  SEL R8, R8, RZ, P0 ;  /* 0x000000ff08087207 */ /* 0x000fe20000000000 */
[----:B------:R-:W-:-:S03]  /*3120*/  VIADD R11, R11, 0x1 ;  /* 0x000000010b0b7836 */ /* 0x000fc60000000000 */
[----:B------:R-:W1:Y:S01]  /*3130*/  LDS.128 R4, [R4+0x1f0] ;  /* 0x0001f00004047984 */ /* 0x000e620000000c00 */
[----:B------:R-:W-:Y:S02]  /*3140*/  PRMT R0, RZ, 0x654, R0 ;  /* 0x00000654ff007816 */ /* 0x000fe40000000000 */
[C---:B------:R-:W-:Y:S01]  /*3150*/  ISETP.NE.AND P1, PT, R11.reuse, 0x2, PT ;  /* 0x000000020b00780c */ /* 0x040fe20003f25270 */
[----:B------:R-:W-:Y:S01]  /*3160*/  @!PT LDS RZ, [RZ] ;  /* 0x00000000fffff984 */ /* 0x000fe20000000800 */
[----:B------:R-:W-:Y:S01]  /*3170*/  @!PT LDS RZ, [RZ] ;  /* 0x00000000fffff984 */ /* 0x000fe20000000800 */
[----:B------:R-:W-:Y:S01]  /*3180*/  @!PT LDS RZ, [RZ] ;  /* 0x00000000fffff984 */ /* 0x000fe20000000800 */
[----:B------:R-:W-:Y:S01]  /*3190*/  @!PT LDS RZ, [RZ] ;  /* 0x00000000fffff984 */ /* 0x000fe20000000800 */
[----:B------:R2:W-:Y:S06]  /*31a0*/  MEMBAR.ALL.CTA ;  /* 0x0000000000007992 */ /* 0x0005ec0000008000 */
[----:B--2---:R-:W2:Y:S01]  /*31b0*/  FENCE.VIEW.ASYNC.S ;  /* 0x00000000000073c6 */ /* 0x004ea20000000000 */
[----:B------:R-:W-:Y:S01]  /*31c0*/  SEL R11, R11, RZ, P1 ;  /* 0x000000ff0b0b7207 */ /* 0x000fe20000800000 */
[----:B--2---:R2:W-:Y:S01]  /*31d0*/  SYNCS.ARRIVE.TRANS64.RED.A1T0 RZ, [R0+URZ], RZ ;  /* 0x000000ff00ff79a7 */ /* 0x0045e200081004ff */
[----:B-1----:R-:W-:-:S02]  /*31e0*/  LOP3.LUT P3, RZ, R6, 0x1, RZ, 0xc0, !PT ;  /* 0x0000000106ff7812 */ /* 0x002fc4000786c0ff */
[----:B------:R-:W-:-:S04]  /*31f0*/  SEL R5, RZ, 0x1, P1 ;  /* 0x00000001ff057807 */ /* 0x000fc80000800000 */
[----:B------:R-:W-:Y:S02]  /*3200*/  LOP3.LUT R10, R10, R5, RZ, 0x3c, !PT ;  /* 0x000000050a0a7212 */ /* 0x000fe400078e3cff */
[----:B--2---:R-:W-:-:S04]  /*3210*/  SEL R0, RZ, 0x1, P0 ;  /* 0x00000001ff007807 */ /* 0x004fc80000000000 */
[----:B------:R-:W-:Y:S01]  /*3220*/  LOP3.LUT R9, R9, R0, RZ, 0x3c, !PT ;  /* 0x0000000009097212 */ /* 0x000fe200078e3cff */
[----:B------:R-:W-:Y:S06]  /*3230*/  @P3 BRA `(.L_x_58) ;  /* 0xfffffffc002c3947 */ /* 0x000fec000383ffff */
[----:B------:R-:W-:Y:S01]  /*3240*/  ULEA UR5, UR6, UR37, 0x3 ;  /* 0x0000002506057291 */ /* 0x000fe2000f8e18ff */
[----:B------:R-:W-:-:S08]  /*3250*/  SHF.L.U32 R3, R12, 0x1f, RZ ;  /* 0x0000001f0c037819 */ /* 0x000fd000000006ff */
[----:B------:R-:W1:Y:S02]  /*3260*/  SYNCS.PHASECHK.TRANS64 P0, [UR5+0x170], R3 ;  /* 0x00017003ff0075a7 */ /* 0x000e640008001005 */
[----:B-1----:R-:W-:Y:S05]  /*3270*/  @P0 BRA `(.L_x_59) ;  /* 0x0000000000080947 */ /* 0x002fea0003800000 */
[----:B------:R-:W1:Y:S02]  /*3280*/  SYNCS.PHASECHK.TRANS64.TRYWAIT P0, [UR5+0x170], R3 ;  /* 0x00017003ff0075a7 */ /* 0x000e640008001105 */
[----:B-1----:R-:W-:Y:S05]  /*3290*/  @!P0 BRA `(.L_x_60) ;  /* 0x0000005c00188947 */ /* 0x002fea0003800000 */
.L_x_59:
[----:B------:R-:W-:-:S04]  /*32a0*/  UIADD3 UR4, UPT, UPT, UR6, 0x1, URZ ;  /* 0x0000000106047890 */ /* 0x000fc8000fffe0ff */
[----:B------:R-:W-:-:S04]  /*32b0*/  UISETP.NE.AND UP0, UPT, UR4, 0x2, UPT ;  /* 0x000000020400788c */ /* 0x000fc8000bf05270 */
[----:B------:R-:W-:Y:S02]  /*32c0*/  USEL UR7, URZ, 0x1, UP0 ;  /* 0x00000001ff077887 */ /* 0x000fe40008000000 */
[----:B------:R-:W-:-:S04]  /*32d0*/  USEL UR4, UR4, URZ, UP0 ;  /* 0x000000ff04047287 */ /* 0x000fc80008000000 */
[----:B------:R-:W-:Y:S01]  /*32e0*/  ULEA UR4, UR4, UR37, 0x3 ;  /* 0x0000002504047291 */ /* 0x000fe2000f8e18ff */
[----:B-1----:R-:W-:-:S04]  /*32f0*/  LOP3.LUT R3, R12, UR7, RZ, 0x3c, !PT ;  /* 0x000000070c037c12 */ /* 0x002fc8000f8e3cff */
[----:B------:R-:W-:-:S04]  /*3300*/  SHF.L.U32 R0, R3, 0x1f, RZ ;  /* 0x0000001f03007819 */ /* 0x000fc800000006ff */
[----:B------:R-:W1:Y:S02]  /*3310*/  SYNCS.PHASECHK.TRANS64 P0, [UR4+0x170], R0 ;  /* 0x00017000ff0075a7 */ /* 0x000e640008001004 */
[----:B-1----:R-:W-:Y:S05]  /*3320*/  @P0 EXIT ;  /* 0x000000000000094d */ /* 0x002fea0003800000 */
[----:B------:R-:W-:Y:S02]  /*3330*/  SHF.L.U32 R3, R3, 0x1f, RZ ;  /* 0x0000001f03037819 */ /* 0x000fe400000006ff */
[----:B------:R-:W-:-:S07]  /*3340*/  MOV R0, UR4 ;  /* 0x0000000400007c02 */ /* 0x000fce0008000f00 */
.L_x_61:
[----:B-1----:R1:W2:Y:S02]  /*3350*/  SYNCS.PHASECHK.TRANS64.TRYWAIT P0, [R0+URZ+0x170], R3 ;  /* 0x00017003000075a7 */ /* 0x0022a400080011ff */
[----:B--2---:R-:W-:Y:S05]  /*3360*/  @!P0 NANOSLEEP.SYNCS 0x989680 ;  /* 0x009896800000895d */ /* 0x004fea0003900000 */
[----:B------:R-:W2:Y:S02]  /*3370*/  @!P0 SYNCS.PHASECHK.TRANS64 P0, [R0+URZ+0x170], R3 ;  /* 0x00017003000085a7 */ /* 0x000ea400080010ff */
[----:B--2---:R-:W-:Y:S05]  /*3380*/  @P0 EXIT ;  /* 0x000000000000094d */ /* 0x004fea0003800000 */
[----:B------:R-:W-:Y:S05]  /*3390*/  BRA `(.L_x_61) ;  /* 0xfffffffc00ec7947 */ /* 0x000fea000383ffff */
.L_x_54:
[----:B------:R-:W-:-:S09]  /*33a0*/  UISETP.NE.AND UP1, UPT, UR8, URZ, UPT ;  /* 0x000000ff0800728c */ /* 0x000fd2000bf25270 */
[----:B------:R-:W-:Y:S05]  /*33b0*/  BRA.U UP1, `(.L_x_62) ;  /* 0x0000000d01947547 */ /* 0x000fea000b800000 */
[----:B------:R-:W-:Y:S01]  /*33c0*/  UMOV UR4, 0x40 ;  /* 0x0000004000047882 */ /* 0x000fe20000000000 */
[----:B------:R-:W-:Y:S01]  /*33d0*/  NOP ;  /* 0x0000000000007918 */ /* 0x000fe20000000000 */
[----:B------:R-:W-:Y:S01]  /*33e0*/  ULEA UR4, UR37, UR4, 0x18 ;  /* 0x0000000425047291 */ /* 0x000fe2000f8ec0ff */
[----:B------:R-:W-:Y:S02]  /*33f0*/  UMOV UR5, 0x400 ;  /* 0x0000040000057882 */ /* 0x000fe40000000000 */
[----:B------:R-:W-:-:S06]  /*3400*/  ULEA UR37, UR37, UR5, 0x18 ;  /* 0x0000000525257291 */ /* 0x000fcc000f8ec0ff */
[----:B------:R-:W1:Y:S02]  /*3410*/  LDS.U8 R0, [UR4+0x1c] ;  /* 0x00001c04ff007984 */ /* 0x000e640008000000 */
[----:B-1----:R-:W-:-:S13]  /*3420*/  ISETP.NE.AND P0, PT, R0, RZ, PT ;  /* 0x000000ff0000720c */ /* 0x002fda0003f05270 */
[----:B------:R-:W-:Y:S05]  /*3430*/  @P0 BRA `(.L_x_63) ;  /* 0x0000000000580947 */ /* 0x000fea0003800000 */
[----:B------:R-:W-:-:S13]  /*3440*/  ELECT P0, URZ, PT ;  /* 0x0000000000ff782f */ /* 0x000fda0003800000 */
[----:B------:R-:W-:Y:S05]  /*3450*/  @!P0 BRA `(.L_x_64) ;  /* 0x0000000000608947 */ /* 0x000fea0003800000 */
[----:B------:R-:W-:Y:S01]  /*3460*/  UMOV UR5, 0x10 ;  /* 0x0000001000057882 */ /* 0x000fe20000000000 */
[----:B------:R-:W-:Y:S01]  /*3470*/  HFMA2 R0, -RZ, RZ, 0, 5.9604644775390625e-08 ;  /* 0x00000001ff007431 */ /* 0x000fe200000001ff */
[----:B------:R-:W-:-:S03]  /*3480*/  MOV R2, 0xffff ;  /* 0x0000ffff00027802 */ /* 0x000fc60000000f00 */
[----:B------:R-:W-:Y:S04]  /*3490*/  DEPBAR.LE SB1, 0x36 ;  /* 0x00009d800000791a */ /* 0x000fe80000000000 */
[----:B------:R-:W1:Y:S02]  /*34a0*/  UTCATOMSWS.FIND_AND_SET.ALIGN UP0, UR5, UR5 ;  /* 0x00000005000575e3 */ /* 0x000e640008000800 */
[----:B-1----:R-:W-:Y:S01]  /*34b0*/  MOV R3, UR5 ;  /* 0x0000000500037c02 */ /* 0x002fe20008000f00 */
[----:B------:R-:W-:Y:S06]  /*34c0*/  BRA.U UP0, `(.L_x_65) ;  /* 0x0000000100187547 */ /* 0x000fec000b800000 */
.L_x_66:
[----:B------:R-:W-:Y:S05]  /*34d0*/  NANOSLEEP 0x64 ;  /* 0x000000640000795d */ /* 0x000fea0003800000 */
[----:B------:R-:W-:-:S05]  /*34e0*/  UMOV UR5, 0x10 ;  /* 0x0000001000057882 */ /* 0x000fca0000000000 */
[----:B------:R-:W-:Y:S04]  /*34f0*/  DEPBAR.LE SB1, 0x36 ;  /* 0x00009d800000791a */ /* 0x000fe80000000000 */
[----:B------:R-:W1:Y:S02]  /*3500*/  UTCATOMSWS.FIND_AND_SET.ALIGN UP0, UR5, UR5 ;  /* 0x00000005000575e3 */ /* 0x000e640008000800 */
[----:B-1----:R-:W-:Y:S01]  /*3510*/  MOV R3, UR5 ;  /* 0x0000000500037c02 */ /* 0x002fe20008000f00 */
[----:B------:R-:W-:Y:S05]  /*3520*/  BRA.U !UP0, `(.L_x_66) ;  /* 0xfffffffd08e87547 */ /* 0x000fea000b83ffff */
.L_x_65:
[-C--:B------:R-:W-:Y:S02]  /*3530*/  SHF.L.U32 R2, R2, R3.reuse, RZ ;  /* 0x0000000302027219 */ /* 0x080fe400000006ff */
[----:B------:R-:W-:Y:S01]  /*3540*/  SHF.L.U32 R0, R0, R3, RZ ;  /* 0x0000000300007219 */ /* 0x000fe200000006ff */
[----:B------:R-:W-:Y:S02]  /*3550*/  IMAD.SHL.U32 R3, R3, 0x20, RZ ;  /* 0x0000002003037824 */ /* 0x000fe400078e00ff */
[----:B------:R1:W-:Y:S04]  /*3560*/  ATOMS.OR RZ, [UR4+0x14], R2 ;  /* 0x00001402ffff798c */ /* 0x0003e8000b000004 */
[----:B------:R1:W-:Y:S04]  /*3570*/  ATOMS.OR RZ, [UR4+0x18], R0 ;  /* 0x00001800ffff798c */ /* 0x0003e8000b000004 */
[----:B------:R1:W-:Y:S01]  /*3580*/  STS [UR37+0x210], R3 ;  /* 0x00021003ff007988 */ /* 0x0003e20008000825 */
[----:B------:R-:W-:Y:S05]  /*3590*/  BRA `(.L_x_64) ;  /* 0x0000000000107947 */ /* 0x000fea0003800000 */
.L_x_63:
[----:B------:R-:W-:Y:S02]  /*35a0*/  MOV R0, 0xffffffff ;  /* 0xffffffff00007802 */ /* 0x000fe40000000f00 */
[----:B------:R-:W-:-:S03]  /*35b0*/  MOV R2, 0x35e0 ;  /* 0x000035e000027802 */ /* 0x000fc60000000f00 */
[----:B------:R1:W-:Y:S04]  /*35c0*/  STS [UR37+0x210], R0 ;  /* 0x00021000ff007988 */ /* 0x0003e80008000825 */
[----:B-1-3-5:R-:W-:Y:S05]  /*35d0*/  CALL.REL.NOINC `($__internal_1_$__cuda_sm10x_tcgen05_guardrail_trap_phase_invalid_during_alloc) ;  /* 0x0000006000607944 */ /* 0x02afea0003c00000 */
.L_x_64:
[----:B------:R-:W-:Y:S05]  /*35e0*/  WARPSYNC.ALL ;  /* 0x0000000000007948 */ /* 0x000fea0003800000 */
[----:B------:R-:W2:Y:S01]  /*35f0*/  S2UR UR6, SR_CgaCtaId ;  /* 0x00000000000679c3 */ /* 0x000ea20000008800 */
[----:B------:R-:W-:Y:S01]  /*3600*/  UMOV UR4, 0x400 ;  /* 0x0000040000047882 */ /* 0x000fe20000000000 */
[----:B------:R-:W-:-:S06]  /*3610*/  NOP ;  /* 0x0000000000007918 */ /* 0x000fcc0000000000 */
[----:B------:R-:W-:Y:S06]  /*3620*/  BAR.ARV 0x6, 0xa0 ;  /* 0x0182800000007b1d */ /* 0x000fec0000002000 */
[----:B------:R-:W4:Y:S01]  /*3630*/  LDCU UR7, c[0x0][0x38c] ;  /* 0x00007180ff0777ac */ /* 0x000f220008000800 */
[----:B------:R-:W-:Y:S01]  /*3640*/  IMAD.MOV.U32 R11, RZ, RZ, 0x1 ;  /* 0x00000001ff0b7424 */ /* 0x000fe200078e00ff */
[----:B------:R-:W-:Y:S01]  /*3650*/  CS2R R8, SRZ ;  /* 0x0000000000087805 */ /* 0x000fe2000001ff00 */
[----:B------:R-:W-:Y:S01]  /*3660*/  IMAD.MOV.U32 R10, RZ, RZ, RZ ;  /* 0x000000ffff0a7224 */ /* 0x000fe200078e00ff */
[----:B------:R-:W-:Y:S01]  /*3670*/  UMOV UR18, URZ ;  /* 0x000000ff00127c82 */ /* 0x000fe20008000000 */
[----:B------:R-:W-:Y:S01]  /*3680*/  UMOV UR17, URZ ;  /* 0x000000ff00117c82 */ /* 0x000fe20008000000 */
[----:B------:R-:W-:Y:S01]  /*3690*/  UMOV UR22, 0x0 ;  /* 0x0000000000167882 */ /* 0x000fe20000000000 */
[----:B------:R-:W-:Y:S01]  /*36a0*/  UMOV UR23, 0x4200010 ;  /* 0x0420001000177882 */ /* 0x000fe20000000000 */
[----:B------:R-:W-:Y:S01]  /*36b0*/  UMOV UR20, 0x0 ;  /* 0x0000000000147882 */ /* 0x000fe20000000000 */
[----:B------:R-:W-:Y:S01]  /*36c0*/  UMOV UR21, 0x4200010 ;  /* 0x0420001000157882 */ /* 0x000fe20000000000 */
[----:B--2---:R-:W-:Y:S01]  /*36d0*/  ULEA UR6, UR6, UR4, 0x18 ;  /* 0x0000000406067291 */ /* 0x004fe2000f8ec0ff */
[----:B------:R-:W2:Y:S03]  /*36e0*/  LDCU UR4, c[0x0][0x38c] ;  /* 0x00007180ff0477ac */ /* 0x000ea60008000800 */
[----:B------:R-:W-:-:S02]  /*36f0*/  UIADD3 UR11, UPT, UPT, UR6, 0x4600, URZ ;  /* 0x00004600060b7890 */ /* 0x000fc4000fffe0ff */
[----:B----4-:R-:W-:-:S03]  /*3700*/  UIADD3 UR7, UPT, UPT, UR7, 0x1f, URZ ;  /* 0x0000001f07077890 */ /* 0x010fc6000fffe0ff */
[----:B-1----:R-:W1:Y:S01]  /*3710*/  LDS R0, [UR6+0x210] ;  /* 0x00021006ff007984 */ /* 0x002e620008000800 */
[----:B------:R-:W-:Y:S02]  /*3720*/  UIADD3 UR12, UPT, UPT, UR6, 0x15600, URZ ;  /* 0x00015600060c7890 */ /* 0x000fe4000fffe0ff */
[----:B------:R-:W-:Y:S02]  /*3730*/  USHF.R.S32.HI UR5, URZ, 0x1f, UR7 ;  /* 0x0000001fff057899 */ /* 0x000fe40008011407 */
[----:B------:R-:W-:Y:S02]  /*3740*/  USHF.R.U32.HI UR11, URZ, 0x4, UR11 ;  /* 0x00000004ff0b7899 */ /* 0x000fe4000801160b */
[----:B------:R-:W-:Y:S02]  /*3750*/  ULEA.HI UR5, UR5, UR7, URZ, 0x5 ;  /* 0x0000000705057291 */ /* 0x000fe4000f8f28ff */
[----:B------:R-:W-:Y:S02]  /*3760*/  USHF.R.U32.HI UR12, URZ, 0x4, UR12 ;  /* 0x00000004ff0c7899 */ /* 0x000fe4000801160c */
[----:B------:R-:W-:-:S02]  /*3770*/  USHF.R.S32.HI UR5, URZ, 0x5, UR5 ;  /* 0x00000005ff057899 */ /* 0x000fc40008011405 */
[----:B------:R-:W-:Y:S02]  /*3780*/  ULOP3.LUT UR11, UR11, 0x3fff, URZ, 0xc0, !UPT ;  /* 0x00003fff0b0b7892 */ /* 0x000fe4000f8ec0ff */
[----:B------:R-:W-:Y:S02]  /*3790*/  UISETP.LT.AND UP0, UPT, UR5, 0x1, UPT ;  /* 0x000000010500788c */ /* 0x000fe4000bf01270 */
[----:B------:R-:W-:Y:S02]  /*37a0*/  ULOP3.LUT UR12, UR12, 0x3fff, URZ, 0xc0, !UPT ;  /* 0x00003fff0c0c7892 */ /* 0x000fe4000f8ec0ff */
[----:B------:R-:W-:Y:S02]  /*37b0*/  USEL UR10, UR5, 0x1, !UP0 ;  /* 0x00000001050a7887 */ /* 0x000fe4000c000000 */
[----:B------:R-:W-:Y:S02]  /*37c0*/  ULOP3.LUT UR11, UR11, 0x10000, URZ, 0xfc, !UPT ;  /* 0x000100000b0b7892 */ /* 0x000fe4000f8efcff */
[----:B------:R-:W-:-:S02]  /*37d0*/  ULOP3.LUT UR12, UR12, 0x10000, URZ, 0xfc, !UPT ;  /* 0x000100000c0c7892 */ /* 0x000fc4000f8efcff */
[----:B------:R-:W-:Y:S02]  /*37e0*/  UIADD3 UR10, UPT, UPT, -UR10, URZ, URZ ;  /* 0x000000ff0a0a7290 */ /* 0x000fe4000fffe1ff */
[----:B--2---:R-:W-:Y:S01]  /*37f0*/  UISETP.GE.AND UP3, UPT, UR4, 0x1, UPT ;  /* 0x000000010400788c */ /* 0x004fe2000bf66270 */
[----:B-1----:R-:W-:-:S15]  /*3800*/  R2UR UR19, R0 ;  /* 0x00000000001372ca */ /* 0x002fde00000e0000 */
.L_x_73:
[----:B------:R-:W-:Y:S02]  /*3810*/  LEA R0, R10, UR6, 0x3 ;  /* 0x000000060a007c11 */ /* 0x000fe4000f8e18ff */
[----:B------:R-:W-:Y:S02]  /*3820*/  SHF.L.U32 R5, R9, 0x1f, RZ ;  /* 0x0000001f09057819 */ /* 0x000fe400000006ff */
[----:B------:R-:W-:Y:S01]  /*3830*/  PLOP3.LUT P0, PT, PT, PT, UP3, 0x80, 0x8 ;  /* 0x000000000008781c */ /* 0x000fe20003f0f038 */
[----:B------:R-:W-:Y:S01]  /*3840*/  VIADD R3, R0, 0x170 ;  /* 0x0000017000037836 */ /* 0x000fe20000000000 */
[----:B-1----:R-:W1:Y:S02]  /*3850*/  SYNCS.PHASECHK.TRANS64.TRYWAIT P1, [R0+URZ+0x160], R5 ;  /* 0x00016005000075a7 */ /* 0x002e6400080211ff */
[----:B-1--4-:R-:W-:Y:S09]  /*3860*/  @!P1 BRA `(.L_x_67) ;  /* 0x0000005400bc9947 */ /* 0x012ff20003800000 */
.L_x_186:
[----:B------:R-:W-:Y:S01]  /*3870*/  LEA R4, R10, UR6, 0x4 ;  /* 0x000000060a047c11 */ /* 0x000fe2000f8e20ff */
[----:B------:R-:W-:Y:S01]  /*3880*/  @UP3 ULEA UR4, UR17, UR6, 0x3 ;  /* 0x0000000611043291 */ /* 0x000fe2000f8e18ff */
[----:B------:R-:W-:Y:S01]  /*3890*/  PLOP3.LUT P2, PT, PT, PT, PT, 0x80, 0x8 ;  /* 0x000000000008781c */ /* 0x000fe20003f4f070 */
[----:B------:R-:W-:Y:S01]  /*38a0*/  ULEA UR8, UR18, UR6, 0x3 ;  /* 0x0000000612087291 */ /* 0x000fe2000f8e18ff */
[----:B------:R-:W-:Y:S02]  /*38b0*/  PRMT R3, RZ, 0x654, R3 ;  /* 0x00000654ff037816 */ /* 0x000fe40000000003 */
[----:B-1----:R-:W1:Y:S01]  /*38c0*/  LDS.128 R4, [R4+0x1f0] ;  /* 0x0001f00004047984 */ /* 0x002e620000000c00 */
[----:B------:R-:W-:Y:S02]  /*38d0*/  @P0 SHF.L.U32 R2, R8, 0x1f, RZ ;  /* 0x0000001f08020819 */ /* 0x000fe400000006ff */
[----:B------:R-:W-:Y:S01]  /*38e0*/  SHF.L.U32 R0, R11, 0x1f, RZ ;  /* 0x0000001f0b007819 */ /* 0x000fe200000006ff */
[----:B------:R-:W-:Y:S01]  /*38f0*/  @!PT LDS RZ, [RZ] ;  /* 0x00000000fffff984 */ /* 0x000fe20000000800 */
[----:B------:R-:W-:Y:S01]  /*3900*/  @!PT LDS RZ, [RZ] ;  /* 0x00000000fffff984 */ /* 0x000fe20000000800 */
[----:B------:R-:W-:Y:S01]  /*3910*/  @!PT LDS RZ, [RZ] ;  /* 0x00000000fffff984 */ /* 0x000fe20000000800 */
[----:B------:R-:W-:Y:S01]  /*3920*/  @!PT LDS RZ, [RZ] ;  /* 0x00000000fffff984 */ /* 0x000fe20000000800 */
[----:B------:R2:W-:Y:S06]  /*3930*/  MEMBAR.ALL.CTA ;  /* 0x0000000000007992 */ /* 0x0005ec0000008000 */
[----:B--2---:R-:W2:Y:S02]  /*3940*/  FENCE.VIEW.ASYNC.S ;  /* 0x00000000000073c6 */ /* 0x004ea40000000000 */
[----:B--2---:R2:W-:Y:S01]  /*3950*/  SYNCS.ARRIVE.TRANS64.RED.A1T0 RZ, [R3+URZ], RZ ;  /* 0x000000ff03ff79a7 */ /* 0x0045e200081004ff */
[----:B------:R2:W4:Y:S01]  /*3960*/  @P0 SYNCS.PHASECHK.TRANS64.TRYWAIT P2, [UR4], R2 ;  /* 0x00000002ff0005a7 */ /* 0x0005220008041104 */
[----:B------:R-:W-:Y:S01]  /*3970*/  ULEA.HI UR4, UR18, UR18, URZ, 0x1 ;  /* 0x0000001212047291 */ /* 0x000fe2000f8f08ff */
[----:B-1----:R-:W-:-:S03]  /*3980*/  LOP3.LUT P1, RZ, R6, 0x1, RZ, 0xc0, !PT ;  /* 0x0000000106ff7812 */ /* 0x002fc6000782c0ff */
[----:B------:R-:W-:Y:S02]  /*3990*/  USHF.L.U32 UR9, UR4, 0x6, URZ ;  /* 0x0000000604097899 */ /* 0x000fe400080006ff */
[----:B------:R-:W-:Y:S02]  /*39a0*/  ULOP3.LUT UR4, UR4, 0xffe, URZ, 0xc0, !UPT ;  /* 0x00000ffe04047892 */ /* 0x000fe4000f8ec0ff */
[----:B------:R-:W-:Y:S02]  /*39b0*/  ULOP3.LUT UR9, UR9, 0xffffff80, URZ, 0xc0, !UPT ;  /* 0xffffff8009097892 */ /* 0x000fe4000f8ec0ff */
[----:B------:R-:W-:Y:S02]  /*39c0*/  UIADD3 UR4, UPT, UPT, -UR4, UR18, URZ ;  /* 0x0000001204047290 */ /* 0x000fe4000fffe1ff */
[----:B------:R-:W-:Y:S01]  /*39d0*/  UIADD3 UR9, UPT, UPT, UR19, UR9, URZ ;  /* 0x0000000913097290 */ /* 0x000fe2000fffe0ff */
[----:B------:R-:W1:Y:S03]  /*39e0*/  SYNCS.PHASECHK.TRANS64.TRYWAIT P0, [UR8+0x1a0], R0 ;  /* 0x0001a000ff0075a7 */ /* 0x000e660008001108 */
[----:B------:R-:W-:Y:S01]  /*39f0*/  ULEA UR9, UR4, UR9, 0x14 ;  /* 0x0000000904097291 */ /* 0x000fe2000f8ea0ff */
[----:B-12-4-:R-:W-:Y:S11]  /*3a00*/  @!P0 BRA `(.L_x_68) ;  /* 0x0000005400688947 */ /* 0x016ff60003800000 */
.L_x_188:
[----:B------:R-:W-:Y:S01]  /*3a10*/  IADD3 R10, PT, PT, R10, 0x1, RZ ;  /* 0x000000010a0a7810 */ /* 0x000fe20007ffe0ff */
[----:B------:R-:W-:Y:S06]  /*3a20*/  BRA.U !UP3, `(.L_x_69) ;  /* 0x000000010b987547 */ /* 0x000fec000b800000 */
[----:B------:R-:W-:Y:S01]  /*3a30*/  UPLOP3.LUT UP4, UPT, UPT, UPT, UPT, 0x40, 0x4 ;  /* 0x000000000004789c */ /* 0x000fe20003f8e870 */
[----:B------:R-:W-:Y:S01]  /*3a40*/  UMOV UR16, UR10 ;  /* 0x0000000a00107c82 */ /* 0x000fe20008000000 */
[----:B------:R-:W-:Y:S01]  /*3a50*/  UMOV UR15, UR5 ;  /* 0x00000005000f7c82 */ /* 0x000fe20008000000 */
[----:B------:R-:W-:-:S08]  /*3a60*/  UMOV UR14, UR17 ;  /* 0x00000011000e7c82 */ /* 0x000fd00008000000 */
.L_x_72:
[----:B------:R-:W-:Y:S02]  /*3a70*/  UIADD3 UR16, UPT, UPT, UR16, 0x1, URZ ;  /* 0x0000000110107890 */ /* 0x000fe4000fffe0ff */
[----:B--2---:R-:W-:Y:S02]  /*3a80*/  ULEA UR7, UR14, UR6, 0x3 ;  /* 0x000000060e077291 */ /* 0x004fe4000f8e18ff */
[----:B------:R-:W-:Y:S01]  /*3a90*/  UISETP.NE.AND UP0, UPT, UR16, URZ, UPT ;  /* 0x000000ff1000728c */ /* 0x000fe2000bf05270 */
[----:B----4-:R-:W-:Y:S10]  /*3aa0*/  @P2 BRA `(.L_x_70) ;  /* 0x00000000000c2947 */ /* 0x010ff40003800000 */
[----:B-1----:R-:W-:Y:S04]  /*3ab0*/  SHF.L.U32 R3, R8, 0x1f, RZ ;  /* 0x0000001f08037819 */ /* 0x002fe800000006ff */
[----:B------:R-:W1:Y:S02]  /*3ac0*/  SYNCS.PHASECHK.TRANS64.TRYWAIT P0, [UR7], R3 ;  /* 0x00000003ff0075a7 */ /* 0x000e640008001107 */
[----:B-1----:R-:W-:Y:S05]  /*3ad0*/  @!P0 BRA `(.L_x_71) ;  /* 0x00000054004c8947 */ /* 0x002fea0003800000 */
.L_x_70:
[----:B------:R-:W-:Y:S01]  /*3ae0*/  UISETP.NE.AND UP1, UPT, UR15, 0x1, UPT ;  /* 0x000000010f00788c */ /* 0x000fe2000bf25270 */
[----:B------:R-:W-:Y:S01]  /*3af0*/  PLOP3.LUT P2, PT, PT, PT, PT, 0x80, 0x8 ;  /* 0x000000000008781c */ /* 0x000fe20003f4f070 */
[----:B------:R-:W-:Y:S02]  /*3b00*/  UIADD3 UR17, UPT, UPT, UR14, 0x1, URZ ;  /* 0x000000010e117890 */ /* 0x000fe4000fffe0ff */
[----:B------:R-:W-:Y:S02]  /*3b10*/  ULEA UR24, UR14, UR12, 0x9 ;  /* 0x0000000c0e187291 */ /* 0x000fe4000f8e48ff */
[----:B------:R-:W-:Y:S01]  /*3b20*/  UISETP.NE.AND UP2, UPT, UR17, 0x11, UPT ;  /* 0x000000111100788c */ /* 0x000fe2000bf45270 */
[----:B------:R-:W-:Y:S01]  /*3b30*/  PLOP3.LUT P0, PT, PT, PT, UP1, 0x80, 0x8 ;  /* 0x000000000008781c */ /* 0x000fe20003f0f018 */
[----:B------:R-:W-:Y:S02]  /*3b40*/  ULEA UR26, UR14, UR11, 0x8 ;  /* 0x0000000b0e1a7291 */ /* 0x000fe4000f8e40ff */
[----:B------:R-:W-:Y:S02]  /*3b50*/  USEL UR13, URZ, 0x1, UP2 ;  /* 0x00000001ff0d7887 */ /* 0x000fe40009000000 */
[----:B------:R-:W-:Y:S02]  /*3b60*/  USEL UR17, UR17, URZ, UP2 ;  /* 0x000000ff11117287 */ /* 0x000fe40009000000 */
[----:B------:R-:W-:Y:S02]  /*3b70*/  UIADD3 UR30, UPT, UPT, UR24, 0x2, URZ ;  /* 0x00000002181e7890 */ /* 0x000fe4000fffe0ff */
[----:B------:R-:W-:Y:S01]  /*3b80*/  @UP1 ULEA UR4, UR17, UR6, 0x3 ;  /* 0x0000000611041291 */ /* 0x000fe2000f8e18ff */
[----:B------:R-:W-:Y:S01]  /*3b90*/  LOP3.LUT R8, R8, UR13, RZ, 0x3c, !PT ;  /* 0x0000000d08087c12 */ /* 0x000fe2000f8e3cff */
[----:B------:R-:W-:Y:S02]  /*3ba0*/  UIADD3 UR28, UPT, UPT, UR26, 0x2, URZ ;  /* 0x000000021a1c7890 */ /* 0x000fe4000fffe0ff */
[----:B------:R-:W-:Y:S01]  /*3bb0*/  UIADD3 UR7, UPT, UPT, UR7, 0x88, URZ ;  /* 0x0000008807077890 */ /* 0x000fe2000fffe0ff */
[----:B-1----:R-:W-:Y:S01]  /*3bc0*/  @P0 SHF.L.U32 R0, R8, 0x1f, RZ ;  /* 0x0000001f08000819 */ /* 0x002fe200000006ff */
[----:B------:R-:W-:Y:S01]  /*3bd0*/  UMOV UR25, 0x80004020 ;  /* 0x8000402000197882 */ /* 0x000fe20000000000 */
[----:B------:R-:W-:Y:S01]  /*3be0*/  UMOV UR27, 0x80004020 ;  /* 0x80004020001b7882 */ /* 0x000fe20000000000 */
[----:B------:R-:W-:Y:S01]  /*3bf0*/  UMOV UR31, 0x80004020 ;  /* 0x80004020001f7882 */ /* 0x000fe20000000000 */
[----:B------:R2:W4:Y:S01]  /*3c00*/  @P0 SYNCS.PHASECHK.TRANS64.TRYWAIT P2, [UR4], R0 ;  /* 0x00000000ff0005a7 */ /* 0x0005220008041104 */
[----:B------:R-:W-:Y:S01]  /*3c10*/  UIADD3 UR15, UPT, UPT, UR15, -0x1, URZ ;  /* 0xffffffff0f0f7890 */ /* 0x000fe2000fffe0ff */
[----:B------:R2:W-:Y:S01]  /*3c20*/  UTCHMMA gdesc[UR26], gdesc[UR24], tmem[UR9], tmem[UR22], idesc[UR23], UP4 ;  /* 0x00ff16181a0075ea */ /* 0x0005e2000a000009 */
[----:B------:R-:W-:Y:S01]  /*3c30*/  UPLOP3.LUT UP4, UPT, UPT, UPT, UPT, 0x80, 0x8 ;  /* 0x000000000008789c */ /* 0x000fe20003f8f070 */
[----:B------:R-:W-:Y:S01]  /*3c40*/  UMOV UR29, 0x80004020 ;  /* 0x80004020001d7882 */ /* 0x000fe20000000000 */
[----:B------:R-:W-:Y:S01]  /*3c50*/  UMOV UR14, UR17 ;  /* 0x00000011000e7c82 */ /* 0x000fe20008000000 */
[----:B------:R2:W-:Y:S01]  /*3c60*/  UTCHMMA gdesc[UR28], gdesc[UR30], tmem[UR9], tmem[UR20], idesc[UR21], UPT ;  /* 0x00ff141e1c0075ea */ /* 0x0005e2000b800009 */
[----:B------:R2:W-:Y:S01]  /*3c70*/  UTCBAR [UR7], URZ ;  /* 0x000000ff070073e9 */ /* 0x0005e200080000ff */
[----:B------:R-:W-:Y:S06]  /*3c80*/  BRA.U UP0, `(.L_x_72) ;  /* 0xfffffffd00787547 */ /* 0x000fec000b83ffff */
.L_x_69:
[----:B------:R-:W-:Y:S01]  /*3c90*/  UIADD3 UR18, UPT, UPT, UR18, 0x1, URZ ;  /* 0x0000000112127890 */ /* 0x000fe2000fffe0ff */
[C---:B------:R-:W-:Y:S01]  /*3ca0*/  ISETP.NE.AND P0, PT, R10.reuse, 0x2, PT ;  /* 0x000000020a00780c */ /* 0x040fe20003f05270 */
[----:B------:R-:W-:Y:S02]  /*3cb0*/  UIADD3 UR8, UPT, UPT, UR8, 0x180, URZ ;  /* 0x0000018008087890 */ /* 0x000fe4000fffe0ff */
[----:B------:R-:W-:Y:S01]  /*3cc0*/  UISETP.NE.AND UP0, UPT, UR18, 0x4, UPT ;  /* 0x000000041200788c */ /* 0x000fe2000bf05270 */
[----:B-12---:R-:W-:Y:S02]  /*3cd0*/  SEL R0, RZ, 0x1, P0 ;  /* 0x00000001ff007807 */ /* 0x006fe40000000000 */
[----:B------:R-:W-:Y:S01]  /*3ce0*/  SEL R10, R10, RZ, P0 ;  /* 0x000000ff0a0a7207 */ /* 0x000fe20000000000 */
[----:B------:R-:W-:Y:S01]  /*3cf0*/  USEL UR4, URZ, 0x1, UP0 ;  /* 0x00000001ff047887 */ /* 0x000fe20008000000 */
[----:B------:R-:W-:Y:S01]  /*3d00*/  LOP3.LUT R9, R9, R0, RZ, 0x3c, !PT ;  /* 0x0000000009097212 */ /* 0x000fe200078e3cff */
[----:B------:R-:W-:Y:S01]  /*3d10*/  USEL UR18, UR18, URZ, UP0 ;  /* 0x000000ff12127287 */ /* 0x000fe20008000000 */
[----:B------:R1:W-:Y:S03]  /*3d20*/  UTCBAR [UR8], URZ ;  /* 0x000000ff080073e9 */ /* 0x0003e600080000ff */
[----:B------:R-:W-:Y:S01]  /*3d30*/  LOP3.LUT R11, R11, UR4, RZ, 0x3c, !PT ;  /* 0x000000040b0b7c12 */ /* 0x000fe2000f8e3cff */
[----:B------:R-:W-:Y:S07]  /*3d40*/  @P1 BRA `(.L_x_73) ;  /* 0xfffffff800b01947 */ /* 0x000fee000383ffff */
[----:B------:R-:W2:Y:S01]  /*3d50*/  S2UR UR4, SR_CgaCtaId ;  /* 0x00000000000479c3 */ /* 0x000ea20000008800 */
[----:B------:R-:W-:Y:S01]  /*3d60*/  ELECT P0, URZ, PT ;  /* 0x0000000000ff782f */ /* 0x000fe20003800000 */
[----:B------:R-:W-:Y:S01]  /*3d70*/  IMAD.MOV.U32 R0, RZ, RZ, 0x1 ;  /* 0x00000001ff007424 */ /* 0x000fe200078e00ff */
[----:B------:R-:W-:Y:S01]  /*3d80*/  UIADD3 UR6, UPT, UPT, UR6, 0x1a0, URZ ;  /* 0x000001a006067890 */ /* 0x000fe2000fffe0ff */
[----:B------:R-:W-:Y:S01]  /*3d90*/  SHF.L.U32 R3, R11, 0x1f, RZ ;  /* 0x0000001f0b037819 */ /* 0x000fe200000006ff */
[----:B------:R-:W-:-:S03]  /*3da0*/  UMOV UR5, 0x40 ;  /* 0x0000004000057882 */ /* 0x000fc60000000000 */
[----:B------:R-:W-:Y:S01]  /*3db0*/  UVIRTCOUNT.DEALLOC.SMPOOL 0x80 ;  /* 0x000000800000784c */ /* 0x000fe20000000000 */
[----:B--2---:R-:W-:Y:S02]  /*3dc0*/  ULEA UR4, UR4, UR5, 0x18 ;  /* 0x0000000504047291 */ /* 0x004fe4000f8ec0ff */
[----:B------:R-:W-:-:S07]  /*3dd0*/  ULEA UR5, UR18, UR6, 0x3 ;  /* 0x0000000612057291 */ /* 0x000fce000f8e18ff */
[----:B------:R2:W-:Y:S02]  /*3de0*/  @P0 STS.U8 [UR4+0x1c], R0 ;  /* 0x00001c00ff000988 */ /* 0x0005e40008000004 */
[----:B------:R-:W3:Y:S02]  /*3df0*/  SYNCS.PHASECHK.TRANS64.TRYWAIT P0, [UR5], R3 ;  /* 0x00000003ff0075a7 */ /* 0x000ee40008001105 */
[----:B--23--:R-:W-:Y:S05]  /*3e00*/  @!P0 BRA `(.L_x_74) ;  /* 0x0000005000988947 */ /* 0x00cfea0003800000 */
.L_x_191:
[----:B------:R-:W-:-:S04]  /*3e10*/  UIADD3 UR7, UPT, UPT, UR18, 0x1, URZ ;  /* 0x0000000112077890 */ /* 0x000fc8000fffe0ff */
[----:B------:R-:W-:-:S04]  /*3e20*/  UISETP.NE.AND UP0, UPT, UR7, 0x4, UPT ;  /* 0x000000040700788c */ /* 0x000fc8000bf05270 */
[----:B-1----:R-:W-:Y:S02]  /*3e30*/  USEL UR8, URZ, 0x1, UP0 ;  /* 0x00000001ff087887 */ /* 0x002fe40008000000 */
[----:B------:R-:W-:-:S04]  /*3e40*/  USEL UR7, UR7, URZ, UP0 ;  /* 0x000000ff07077287 */ /* 0x000fc80008000000 */
[----:B------:R-:W-:Y:S01]  /*3e50*/  ULEA UR5, UR7, UR6, 0x3 ;  /* 0x0000000607057291 */ /* 0x000fe2000f8e18ff */
[----:B------:R-:W-:-:S04]  /*3e60*/  LOP3.LUT R2, R11, UR8, RZ, 0x3c, !PT ;  /* 0x000000080b027c12 */ /* 0x000fc8000f8e3cff */
[----:B--2---:R-:W-:-:S04]  /*3e70*/  SHF.L.U32 R3, R2, 0x1f, RZ ;  /* 0x0000001f02037819 */ /* 0x004fc800000006ff */
[----:B------:R-:W1:Y:S02]  /*3e80*/  SYNCS.PHASECHK.TRANS64.TRYWAIT P0, [UR5], R3 ;  /* 0x00000003ff0075a7 */ /* 0x000e640008001105 */
[----:B-1----:R-:W-:Y:S05]  /*3e90*/  @!P0 BRA `(.L_x_75) ;  /* 0x00000050008c8947 */ /* 0x002fea0003800000 */
.L_x_193:
        /* <DEDUP_REMOVED lines=9> */
.L_x_195:
[----:B------:R-:W-:-:S04]  /*3f30*/  UIADD3 UR7, UPT, UPT, UR7, 0x1, URZ ;  /* 0x0000000107077890 */ /* 0x000fc8000fffe0ff */
[----:B------:R-:W-:-:S04]  /*3f40*/  UISETP.NE.AND UP0, UPT, UR7, 0x4, UPT ;  /* 0x000000040700788c */ /* 0x000fc8000bf05270 */
[----:B------:R-:W-:Y:S02]  /*3f50*/  USEL UR5, URZ, 0x1, UP0 ;  /* 0x00000001ff057887 */ /* 0x000fe40008000000 */
[----:B------:R-:W-:-:S04]  /*3f60*/  USEL UR7, UR7, URZ, UP0 ;  /* 0x000000ff07077287 */ /* 0x000fc80008000000 */
[----:B------:R-:W-:Y:S01]  /*3f70*/  ULEA UR7, UR7, UR6, 0x3 ;  /* 0x0000000607077291 */ /* 0x000fe2000f8e18ff */
[----:B-1----:R-:W-:-:S04]  /*3f80*/  LOP3.LUT R3, R2, UR5, RZ, 0x3c, !PT ;  /* 0x0000000502037c12 */ /* 0x002fc8000f8e3cff */
[----:B------:R-:W-:-:S04]  /*3f90*/  SHF.L.U32 R3, R3, 0x1f, RZ ;  /* 0x0000001f03037819 */ /* 0x000fc800000006ff */
[----:B------:R-:W1:Y:S02]  /*3fa0*/  SYNCS.PHASECHK.TRANS64.TRYWAIT P0, [UR7], R3 ;  /* 0x00000003ff0075a7 */ /* 0x000e640008001107 */
[----:B-1----:R-:W-:Y:S05]  /*3fb0*/  @!P0 BRA `(.L_x_77) ;  /* 0x0000005000748947 */ /* 0x002fea0003800000 */
.L_x_197:
[----:B------:R-:W-:Y:S01]  /*3fc0*/  NOP ;  /* 0x0000000000007918 */ /* 0x000fe20000000000 */
[----:B-1----:R-:W1:Y:S01]  /*3fd0*/  LDS R0, [UR4+0x14] ;  /* 0x00001404ff007984 */ /* 0x002e620008000800 */
[----:B------:R-:W-:Y:S01]  /*3fe0*/  ULOP3.LUT UR6, UR19, 0xffff, URZ, 0xc0, !UPT ;  /* 0x0000ffff13067892 */ /* 0x000fe2000f8ec0ff */
[----:B------:R-:W-:Y:S01]  /*3ff0*/  UMOV UR8, 0xffff ;  /* 0x0000ffff00087882 */ /* 0x000fe20000000000 */
[----:B------:R-:W-:Y:S02]  /*4000*/  UMOV UR5, 0x1 ;  /* 0x0000000100057882 */ /* 0x000fe40000000000 */
[----:B------:R-:W-:-:S04]  /*4010*/  USHF.R.U32.HI UR6, URZ, 0x5, UR6 ;  /* 0x00000005ff067899 */ /* 0x000fc80008011606 */
[----:B------:R-:W-:Y:S02]  /*4020*/  USHF.L.U32 UR8, UR8, UR6, URZ ;  /* 0x0000000608087299 */ /* 0x000fe400080006ff */
[----:B------:R-:W-:-:S04]  /*4030*/  USHF.L.U32 UR5, UR5, UR6, URZ ;  /* 0x0000000605057299 */ /* 0x000fc800080006ff */
[----:B-1----:R-:W-:-:S04]  /*4040*/  LOP3.LUT R0, R0, UR8, RZ, 0xc0, !PT ;  /* 0x0000000800007c12 */ /* 0x002fc8000f8ec0ff */
[----:B------:R-:W-:-:S13]  /*4050*/  ISETP.NE.AND P0, PT, R0, UR8, PT ;  /* 0x0000000800007c0c */ /* 0x000fda000bf05270 */
[----:B------:R-:W-:Y:S05]  /*4060*/  @P0 BRA `(.L_x_78) ;  /* 0x0000000000580947 */ /* 0x000fea0003800000 */
[----:B------:R-:W1:Y:S02]  /*4070*/  LDS R0, [UR4+0x18] ;  /* 0x00001804ff007984 */ /* 0x000e640008000800 */
[----:B-1----:R-:W-:-:S04]  /*4080*/  LOP3.LUT R0, R0, UR5, RZ, 0xc0, !PT ;  /* 0x0000000500007c12 */ /* 0x002fc8000f8ec0ff */
[----:B------:R-:W-:-:S13]  /*4090*/  ISETP.NE.AND P0, PT, R0, UR5, PT ;  /* 0x0000000500007c0c */ /* 0x000fda000bf05270 */
[----:B------:R-:W-:Y:S05]  /*40a0*/  @P0 BRA `(.L_x_79) ;  /* 0x00000000003c0947 */ /* 0x000fea0003800000 */
[----:B------:R-:W1:Y:S01]  /*40b0*/  S2R R2, SR_LANEID ;  /* 0x0000000000027919 */ /* 0x000e620000000000 */
[----:B------:R-:W-:Y:S01]  /*40c0*/  ULOP3.LUT UR8, URZ, UR8, URZ, 0x33, !UPT ;  /* 0x00000008ff087292 */ /* 0x000fe2000f8e33ff */
[----:B------:R-:W-:Y:S01]  /*40d0*/  LOP3.LUT R4, RZ, UR5, RZ, 0x33, !PT ;  /* 0x00000005ff047c12 */ /* 0x000fe2000f8e33ff */
[----:B------:R-:W-:Y:S02]  /*40e0*/  VOTEU.ANY UR7, UPT, PT ;  /* 0x0000000000077886 */ /* 0x000fe400038e0100 */
[----:B------:R-:W-:Y:S01]  /*40f0*/  UFLO.U32 UR7, UR7 ;  /* 0x00000007000772bd */ /* 0x000fe200080e0000 */
[----:B------:R-:W2:Y:S01]  /*4100*/  REDUX UR5, R4 ;  /* 0x00000000040573c4 */ /* 0x000ea20000000000 */
[----:B------:R-:W-:-:S06]  /*4110*/  IMAD.U32 R0, RZ, RZ, UR8 ;  /* 0x00000008ff007e24 */ /* 0x000fcc000f8e00ff */
[----:B------:R3:W-:Y:S01]  /*4120*/  UTCATOMSWS.AND URZ, UR8 ;  /* 0x0000000800ff79e3 */ /* 0x0007e20008000000 */
[----:B------:R-:W4:Y:S01]  /*4130*/  REDUX UR6, R0 ;  /* 0x00000000000673c4 */ /* 0x000f220000000000 */
[----:B-1----:R-:W-:Y:S01]  /*4140*/  ISETP.EQ.U32.AND P0, PT, R2, UR7, PT ;  /* 0x0000000702007c0c */ /* 0x002fe2000bf02070 */
[----:B--2---:R-:W-:Y:S01]  /*4150*/  IMAD.U32 R2, RZ, RZ, UR5 ;  /* 0x00000005ff027e24 */ /* 0x004fe2000f8e00ff */
[----:B----4-:R-:W-:-:S11]  /*4160*/  MOV R3, UR6 ;  /* 0x0000000600037c02 */ /* 0x010fd60008000f00 */
[----:B------:R3:W-:Y:S04]  /*4170*/  @P0 ATOMS.AND RZ, [UR4+0x14], R3 ;  /* 0x00001403ffff098c */ /* 0x0007e8000a800004 */
[----:B------:R3:W-:Y:S01]  /*4180*/  @P0 ATOMS.AND RZ, [UR4+0x18], R2 ;  /* 0x00001802ffff098c */ /* 0x0007e2000a800004 */
[----:B------:R-:W-:Y:S05]  /*4190*/  BRA `(.L_x_80) ;  /* 0x0000000000147947 */ /* 0x000fea0003800000 */
.L_x_79:
[----:B------:R-:W-:Y:S02]  /*41a0*/  MOV R2, 0x41c0 ;  /* 0x000041c000027802 */ /* 0x000fe40000000f00 */
[----:B----45:R-:W-:Y:S05]  /*41b0*/  CALL.REL.NOINC `($__internal_0_$__cuda_sm10x_tcgen05_guardrail_trap_col_being_dealloced_not_returned_by_alloc) ;  /* 0x00000054005c7944 */ /* 0x030fea0003c00000 */
[----:B------:R-:W-:Y:S05]  /*41c0*/  BRA `(.L_x_80) ;  /* 0x0000000000087947 */ /* 0x000fea0003800000 */
.L_x_78:
[----:B------:R-:W-:Y:S02]  /*41d0*/  MOV R2, 0x41f0 ;  /* 0x000041f000027802 */ /* 0x000fe40000000f00 */
[----:B----45:R-:W-:Y:S05]  /*41e0*/  CALL.REL.NOINC `($__internal_2_$__cuda_sm10x_tcgen05_guardrail_trap_unallocated_columns_being_dealloced) ;  /* 0x0000005400687944 */ /* 0x030fea0003c00000 */
.L_x_80:
[----:B------:R-:W-:Y:S01]  /*41f0*/  NOP ;  /* 0x0000000000007918 */ /* 0x000fe20000000000 */
[----:B---3--:R-:W-:Y:S05]  /*4200*/  EXIT ;  /* 0x000000000000794d */ /* 0x008fea0003800000 */
.L_x_62:
[----:B------:R-:W-:-:S09]  /*4210*/  UISETP.NE.OR UP2, UPT, UR8, 0x3, !UP2 ;  /* 0x000000030800788c */ /* 0x000fd2000d745670 */
[----:B------:R-:W-:Y:S05]  /*4220*/  BRA.U UP2, `(.L_x_81) ;  /* 0x0000001102147547 */ /* 0x000fea000b800000 */
[----:B------:R-:W1:Y:S01]  /*4230*/  LDC R0, c[0x0][0xb30] ;  /* 0x0002cc00ff007b82 */ /* 0x000e620000000800 */
[----:B------:R-:W2:Y:S01]  /*4240*/  LDCU.64 UR8, c[0x0][0x888] ;  /* 0x00011100ff0877ac */ /* 0x000ea20008000a00 */
[----:B------:R-:W-:Y:S02]  /*4250*/  HFMA2 R25, -RZ, RZ, 0, 0 ;  /* 0x00000000ff197431 */ /* 0x000fe400000001ff */
[----:B------:R-:W-:Y:S01]  /*4260*/  IMAD.MOV.U32 R32, RZ, RZ, 0x1 ;  /* 0x00000001ff207424 */ /* 0x000fe200078e00ff */
[----:B------:R-:W-:Y:S01]  /*4270*/  MOV R23, 0x1000 ;  /* 0x0000100000177802 */ /* 0x000fe20000000f00 */
[----:B------:R-:W4:Y:S01]  /*4280*/  LDCU.64 UR4, c[0x0][0x890] ;  /* 0x00011200ff0477ac */ /* 0x000f220008000a00 */
[----:B------:R-:W-:Y:S01]  /*4290*/  IMAD.MOV.U32 R27, RZ, RZ, RZ ;  /* 0x000000ffff1b7224 */ /* 0x000fe200078e00ff */
[----:B------:R-:W3:Y:S01]  /*42a0*/  LDC R19, c[0x0][0x370] ;  /* 0x0000dc00ff137b82 */ /* 0x000ee20000000800 */
[----:B------:R-:W-:Y:S01]  /*42b0*/  UMOV UR7, 0x400 ;  /* 0x0000040000077882 */ /* 0x000fe20000000000 */
[----:B------:R-:W-:-:S02]  /*42c0*/  UPLOP3.LUT UP1, UPT, UPT, UPT, UPT, 0x40, 0x4 ;  /* 0x000000000004789c */ /* 0x000fc40003f2e870 */
[----:B------:R-:W-:-:S04]  /*42d0*/  ULEA UR7, UR37, UR7, 0x18 ;  /* 0x0000000725077291 */ /* 0x000fc8000f8ec0ff */
[----:B------:R-:W3:Y:S01]  /*42e0*/  LDC R2, c[0x0][0xb0c] ;  /* 0x0002c300ff027b82 */ /* 0x000ee20000000800 */
[----:B------:R-:W-:Y:S02]  /*42f0*/  UIADD3 UR13, UPT, UPT, UR7, 0x128, URZ ;  /* 0x00000128070d7890 */ /* 0x000fe4000fffe0ff */
[----:B--2---:R-:W-:Y:S02]  /*4300*/  UISETP.NE.U32.AND UP2, UPT, UR8, URZ, UPT ;  /* 0x000000ff0800728c */ /* 0x004fe4000bf45070 */
[----:B------:R-:W-:Y:S02]  /*4310*/  UIADD3 UR33, UPT, UPT, UR7, 0x110, URZ ;  /* 0x0000011007217890 */ /* 0x000fe4000fffe0ff */
[----:B----4-:R-:W-:Y:S01]  /*4320*/  UISETP.NE.U32.AND UP3, UPT, UR4, URZ, UPT ;  /* 0x000000ff0400728c */ /* 0x010fe2000bf65070 */
[----:B------:R-:W2:Y:S01]  /*4330*/  LDC R18, c[0x0][0xb20] ;  /* 0x0002c800ff127b82 */ /* 0x000ea20000000800 */
[----:B-1----:R-:W-:Y:S01]  /*4340*/  ISETP.NE.AND P1, PT, R0, 0x1, PT ;  /* 0x000000010000780c */ /* 0x002fe20003f25270 */
[----:B------:R-:W-:-:S02]  /*4350*/  UISETP.NE.AND.EX UP2, UPT, UR9, URZ, UPT, UP2 ;  /* 0x000000ff0900728c */ /* 0x000fc4000bf45320 */
[----:B------:R-:W-:Y:S02]  /*4360*/  UIADD3 UR25, UPT, UPT, UR7, 0x118, URZ ;  /* 0x0000011807197890 */ /* 0x000fe4000fffe0ff */
[----:B------:R-:W-:Y:S02]  /*4370*/  UIADD3 UR17, UPT, UPT, UR7, 0x120, URZ ;  /* 0x0000012007117890 */ /* 0x000fe4000fffe0ff */
[----:B------:R-:W1:Y:S01]  /*4380*/  LDC.64 R36, c[0x0][0x348] ;  /* 0x0000d200ff247b82 */ /* 0x000e620000000a00 */
[----:B------:R-:W-:Y:S02]  /*4390*/  UPRMT UR13, UR37, 0x654, UR13 ;  /* 0x00000654250d7896 */ /* 0x000fe4000800000d */
[----:B------:R-:W-:-:S05]  /*43a0*/  UISETP.NE.AND.EX UP3, UPT, UR5, URZ, UPT, UP3 ;  /* 0x000000ff0500728c */ /* 0x000fca000bf65330 */
[----:B------:R-:W4:Y:S08]  /*43b0*/  LDC.64 R16, c[0x0][0xb10] ;  /* 0x0002c400ff107b82 */ /* 0x000f300000000a00 */
[----:B------:R-:W1:Y:S08]  /*43c0*/  LDC.64 R6, c[0x0][0xb18] ;  /* 0x0002c600ff067b82 */ /* 0x000e700000000a00 */
[----:B------:R-:W1:Y:S08]  /*43d0*/  LDC.64 R4, c[0x0][0xb28] ;  /* 0x0002ca00ff047b82 */ /* 0x000e700000000a00 */
[----:B--23--:R-:W1:Y:S02]  /*43e0*/  LDC R22, c[0x0][0x374] ;  /* 0x0000dd00ff167b82 */ /* 0x00ce640000000800 */
.L_x_92:
[----:B------:R-:W-:Y:S02]  /*43f0*/  LEA R0, R27, UR7, 0x3 ;  /* 0x000000071b007c11 */ /* 0x000fe4000f8e18ff */
[----:B------:R-:W-:Y:S02]  /*4400*/  SHF.L.U32 R3, R25, 0x1f, RZ ;  /* 0x0000001f19037819 */ /* 0x000fe400000006ff */
[----:B------:R-:W-:Y:S02]  /*4410*/  LEA R28, R27, UR7, 0x4 ;  /* 0x000000071b1c7c11 */ /* 0x000fe4000f8e20ff */
[----:B--2---:R-:W2:Y:S02]  /*4420*/  SYNCS.PHASECHK.TRANS64.TRYWAIT P0, [R0+URZ+0x160], R3 ;  /* 0x00016003000075a7 */ /* 0x004ea400080011ff */
[----:B--2---:R-:W-:Y:S05]  /*4430*/  @!P0 BRA `(.L_x_82) ;  /* 0x0000004c006c8947 */ /* 0x004fea0003800000 */
.L_x_198:
[----:B------:R-:W-:Y:S01]  /*4440*/  ISETP.GE.AND P0, PT, R26, 0x1, PT ;  /* 0x000000011a00780c */ /* 0x000fe20003f06270 */
[----:B------:R-:W3:Y:S01]  /*4450*/  LDS.128 R28, [R28+0x1f0] ;  /* 0x0001f0001c1c7984 */ /* 0x000ee20000000c00 */
[----:B--2---:R-:W-:Y:S01]  /*4460*/  VIADD R0, R0, 0x170 ;  /* 0x0000017000007836 */ /* 0x004fe20000000000 */
[----:B------:R-:W-:Y:S01]  /*4470*/  @!PT LDS RZ, [RZ] ;  /* 0x00000000fffff984 */ /* 0x000fe20000000800 */
[----:B------:R-:W-:Y:S01]  /*4480*/  @!PT LDS RZ, [RZ] ;  /* 0x00000000fffff984 */ /* 0x000fe20000000800 */
[----:B------:R-:W-:Y:S01]  /*4490*/  @!PT LDS RZ, [RZ] ;  /* 0x00000000fffff984 */ /* 0x000fe20000000800 */
[----:B------:R-:W-:Y:S01]  /*44a0*/  @!PT LDS RZ, [RZ] ;  /* 0x00000000fffff984 */ /* 0x000fe20000000800 */
[----:B------:R2:W-:Y:S06]  /*44b0*/  MEMBAR.ALL.CTA ;  /* 0x0000000000007992 */ /* 0x0005ec0000008000 */
[----:B--2---:R-:W2:Y:S01]  /*44c0*/  FENCE.VIEW.ASYNC.S ;  /* 0x00000000000073c6 */ /* 0x004ea20000000000 */
[----:B------:R-:W-:Y:S04]  /*44d0*/  PRMT R0, RZ, 0x654, R0 ;  /* 0x00000654ff007816 */ /* 0x000fe80000000000 */
[----:B--2---:R2:W-:Y:S01]  /*44e0*/  SYNCS.ARRIVE.TRANS64.RED.A1T0 RZ, [R0+URZ], RZ ;  /* 0x000000ff00ff79a7 */ /* 0x0045e200081004ff */
[----:B---3--:R-:W-:Y:S11]  /*44f0*/  LOP3.LUT P3, RZ, R30, 0x1, RZ, 0xc0, !PT ;  /* 0x000000011eff7812 */ /* 0x008ff6000786c0ff */
[----:B------:R-:W-:Y:S02]  /*4500*/  @!UPT UIADD3 URZ, UPT, UPT, URZ, URZ, URZ ;  /* 0x000000fffffff290 */ /* 0x000fe4000fffe0ff */
[----:B------:R-:W-:Y:S02]  /*4510*/  @P3 MOV R13, R28 ;  /* 0x0000001c000d3202 */ /* 0x000fe40000000f00 */
[----:B------:R-:W-:Y:S01]  /*4520*/  @P3 LOP3.LUT R8, R29, 0xffff, RZ, 0xc0, !PT ;  /* 0x0000ffff1d083812 */ /* 0x000fe200078ec0ff */
[----:B--2---:R-:W-:Y:S06]  /*4530*/  @!P0 BRA `(.L_x_83) ;  /* 0x0000000000a48947 */ /* 0x004fec0003800000 */
[----:B-1---5:R-:W-:Y:S01]  /*4540*/  IMAD.HI.U32 R33, R22, R7, RZ ;  /* 0x0000000716217227 */ /* 0x022fe200078e00ff */
[----:B------:R-:W-:Y:S02]  /*4550*/  ISETP.NE.AND P0, PT, R6, 0x1, PT ;  /* 0x000000010600780c */ /* 0x000fe40003f05270 */
[----:B------:R-:W-:Y:S01]  /*4560*/  ISETP.NE.AND P2, PT, R26, 0x1, PT ;  /* 0x000000011a00780c */ /* 0x000fe20003f45270 */
[----:B----4-:R-:W-:Y:S01]  /*4570*/  IMAD.HI.U32 R34, R19, R16, RZ ;  /* 0x0000001013227227 */ /* 0x010fe200078e00ff */
[----:B------:R-:W-:Y:S02]  /*4580*/  SHF.R.U32.HI R33, RZ, R18, R33 ;  /* 0x00000012ff217219 */ /* 0x000fe40000011621 */
[----:B------:R-:W-:Y:S01]  /*4590*/  ISETP.NE.AND P4, PT, R2, 0x1, PT ;  /* 0x000000010200780c */ /* 0x000fe20003f85270 */
[----:B------:R-:W-:Y:S01]  /*45a0*/  IMAD.HI.U32 R38, R13, R16, RZ ;  /* 0x000000100d267227 */ /* 0x000fe200078e00ff */
[----:B------:R-:W-:Y:S02]  /*45b0*/  SHF.R.U32.HI R34, RZ, R17, R34 ;  /* 0x00000011ff227219 */ /* 0x000fe40000011622 */
[----:B------:R-:W-:Y:S01]  /*45c0*/  SEL R3, R22, R33, !P0 ;  /* 0x0000002116037207 */ /* 0x000fe20004000000 */
[C---:B------:R-:W-:Y:S01]  /*45d0*/  IMAD.HI.U32 R33, R8.reuse, R7, RZ ;  /* 0x0000000708217227 */ /* 0x040fe200078e00ff */
[----:B------:R-:W-:Y:S02]  /*45e0*/  SEL R11, R19, R34, !P4 ;  /* 0x00000022130b7207 */ /* 0x000fe40006000000 */
[----:B------:R-:W-:Y:S01]  /*45f0*/  SHF.R.U32.HI R38, RZ, R17, R38 ;  /* 0x00000011ff267219 */ /* 0x000fe20000011626 */
[----:B------:R-:W-:Y:S01]  /*4600*/  IMAD.HI.U32 R40, R3, R4, RZ ;  /* 0x0000000403287227 */ /* 0x000fe200078e00ff */
[----:B------:R-:W-:Y:S03]  /*4610*/  SHF.R.U32.HI R33, RZ, R18, R33 ;  /* 0x00000012ff217219 */ /* 0x000fe60000011621 */
[----:B------:R-:W-:Y:S01]  /*4620*/  IMAD.HI.U32 R34, R11, R4, RZ ;  /* 0x000000040b227227 */ /* 0x000fe200078e00ff */
[----:B------:R-:W-:Y:S02]  /*4630*/  @P2 SHF.R.U32.HI R3, RZ, R5, R40 ;  /* 0x00000005ff032219 */ /* 0x000fe40000011628 */
[----:B------:R-:W-:Y:S02]  /*4640*/  SEL R9, R8, R33, !P0 ;  /* 0x0000002108097207 */ /* 0x000fe40004000000 */
[----:B------:R-:W-:Y:S01]  /*4650*/  @P2 SHF.R.U32.HI R11, RZ, R5, R34 ;  /* 0x00000005ff0b2219 */ /* 0x000fe20000011622 */
[C---:B------:R-:W-:Y:S01]  /*4660*/  IMAD R10, R26.reuse, R3, RZ ;  /* 0x000000031a0a7224 */ /* 0x040fe200078e02ff */
[----:B------:R-:W-:Y:S01]  /*4670*/  SEL R3, R13, R38, !P4 ;  /* 0x000000260d037207 */ /* 0x000fe20006000000 */
[C---:B------:R-:W-:Y:S03]  /*4680*/  IMAD.HI.U32 R14, R9.reuse, R4, RZ ;  /* 0x00000004090e7227 */ /* 0x040fe600078e00ff */
[----:B------:R-:W-:Y:S01]  /*4690*/  ISETP.GE.AND P0, PT, R9, R10, PT ;  /* 0x0000000a0900720c */ /* 0x000fe20003f06270 */
[C---:B------:R-:W-:Y:S01]  /*46a0*/  IMAD R12, R26.reuse, R11, RZ ;  /* 0x0000000b1a0c7224 */ /* 0x040fe200078e02ff */
[-C--:B------:R-:W-:Y:S04]  /*46b0*/  SHF.R.U32.HI R14, RZ, R5.reuse, R14 ;  /* 0x00000005ff0e7219 */ /* 0x080fe8000001160e */
[----:B------:R-:W-:Y:S02]  /*46c0*/  ISETP.GE.OR P0, PT, R3, R12, P0 ;  /* 0x0000000c0300720c */ /* 0x000fe40000706670 */
[----:B------:R-:W-:Y:S05]  /*46d0*/  SEL R15, R9, R14, !P2 ;  /* 0x0000000e090f7207 */ /* 0x000fea0005000000 */
[----:B------:R-:W-:Y:S04]  /*46e0*/  IMAD.MOV R14, RZ, RZ, -R15 ;  /* 0x000000ffff0e7224 */ /* 0x000fe800078e0a0f */
[----:B------:R-:W-:Y:S02]  /*46f0*/  IMAD R14, R26, R14, R9 ;  /* 0x0000000e1a0e7224 */ /* 0x000fe400078e0209 */
[C---:B------:R-:W-:Y:S05]  /*4700*/  @!P0 IMAD.HI.U32 R10, R3.reuse, R4, RZ ;  /* 0x00000004030a8227 */ /* 0x040fea00078e00ff */
[----:B------:R-:W-:Y:S04]  /*4710*/  @!P0 SHF.R.U32.HI R10, RZ, R5, R10 ;  /* 0x00000005ff0a8219 */ /* 0x000fe8000001160a */
[----:B------:R-:W-:Y:S01]  /*4720*/  @!P0 SEL R0, R3, R10, !P2 ;  /* 0x0000000a03008207 */ /* 0x000fe20005000000 */
[----:B------:R-:W-:Y:S03]  /*4730*/  IMAD.MOV R10, RZ, RZ, -R3 ;  /* 0x000000ffff0a7224 */ /* 0x000fe600078e0a03 */
[----:B------:R-:W-:Y:S01]  /*4740*/  @!P0 IADD3 R15, PT, PT, R15, -R0, RZ ;  /* 0x800000000f0f8210 */ /* 0x000fe20007ffe0ff */
[----:B------:R-:W-:Y:S01]  /*4750*/  @!P0 IMAD R0, R11, R14, R0 ;  /* 0x0000000e0b008224 */ /* 0x000fe200078e0200 */
[----:B------:R-:W-:Y:S01]  /*4760*/  IADD3 R11, PT, PT, -R9, RZ, RZ ;  /* 0x000000ff090b7210 */ /* 0x000fe20007ffe1ff */
[----:B------:R-:W-:Y:S02]  /*4770*/  IMAD R13, R2, R10, R13 ;  /* 0x0000000a020d7224 */ /* 0x000fe400078e020d */
[----:B------:R-:W-:Y:S02]  /*4780*/  @!P0 IMAD R9, R15, R26, R3 ;  /* 0x0000001a0f098224 */ /* 0x000fe400078e0203 */
[----:B------:R-:W-:Y:S02]  /*4790*/  @!P0 IMAD.MOV.U32 R3, RZ, RZ, R0 ;  /* 0x000000ffff038224 */ /* 0x000fe400078e0000 */
[----:B------:R-:W-:Y:S02]  /*47a0*/  IMAD R8, R6, R11, R8 ;  /* 0x0000000b06087224 */ /* 0x000fe400078e0208 */
[----:B------:R-:W-:Y:S02]  /*47b0*/  IMAD R13, R3, R2, R13 ;  /* 0x00000002030d7224 */ /* 0x000fe400078e020d */
[----:B------:R-:W-:Y:S02]  /*47c0*/  IMAD R8, R9, R6, R8 ;  /* 0x0000000609087224 */ /* 0x000fe400078e0208 */
.L_x_83:
[----:B------:R-:W-:Y:S05]  /*47d0*/  BRA.U UP1, `(.L_x_84) ;  /* 0x0000000101107547 */ /* 0x000fea000b800000 */
[----:B------:R-:W-:Y:S04]  /*47e0*/  MOV R0, UR6 ;  /* 0x0000000600007c02 */ /* 0x000fe80008000f00 */
[----:B------:R-:W-:Y:S04]  /*47f0*/  SHF.L.U32 R3, R0, 0x1f, RZ ;  /* 0x0000001f00037819 */ /* 0x000fe800000006ff */
[----:B------:R-:W2:Y:S02]  /*4800*/  SYNCS.PHASECHK.TRANS64.TRYWAIT P0, [UR7+0x158], R3 ;  /* 0x00015803ff0075a7 */ /* 0x000ea40008001107 */
[----:B--2---:R-:W-:Y:S05]  /*4810*/  @!P0 BRA `(.L_x_85) ;  /* 0x0000004800888947 */ /* 0x004fea0003800000 */
.L_x_84:
[----:B------:R-:W-:Y:S02]  /*4820*/  R2UR UR35, R21 ;  /* 0x00000000152372ca */ /* 0x000fe400000e0000 */
[----:B------:R-:W-:Y:S02]  /*4830*/  R2UR UR34, R20 ;  /* 0x00000000142272ca */ /* 0x000fe400000e0000 */
[----:B------:R-:W-:Y:S02]  /*4840*/  ISETP.NE.U32.AND P2, PT, RZ, UR4, PT ;  /* 0x00000004ff007c0c */ /* 0x000fe4000bf45070 */
[----:B------:R-:W-:Y:S02]  /*4850*/  SHF.L.U32 R12, R32, 0x1f, RZ ;  /* 0x0000001f200c7819 */ /* 0x000fe400000006ff */
[----:B------:R-:W-:Y:S05]  /*4860*/  ISETP.NE.AND.EX P2, PT, RZ, UR5, PT, P2 ;  /* 0x00000005ff007c0c */ /* 0x000fea000bf45320 */
[----:B------:R-:W-:Y:S02]  /*4870*/  USHF.L.U32 UR35, UR35, 0x6, URZ ;  /* 0x0000000623237899 */ /* 0x000fe400080006ff */
[----:B------:R-:W-:Y:S01]  /*4880*/  USHF.L.U32 UR34, UR34, 0x7, URZ ;  /* 0x0000000722227899 */ /* 0x000fe200080006ff */
[----:B------:R-:W-:Y:S11]  /*4890*/  BRA.U !UP3, `(.L_x_86) ;  /* 0x000000010b347547 */ /* 0x000ff6000b800000 */
[----:B------:R-:W-:Y:S01]  /*48a0*/  UPLOP3.LUT UP0, UPT, UPT, UPT, UP2, 0x80, 0x8 ;  /* 0x000000000008789c */ /* 0x000fe20003f0f020 */
[----:B--2---:R-:W-:Y:S02]  /*48b0*/  HFMA2 R0, -RZ, RZ, 0, 5.9604644775390625e-08 ;  /* 0x00000001ff007431 */ /* 0x004fe400000001ff */
[----:B------:R-:W-:Y:S03]  /*48c0*/  IMAD.MOV.U32 R59, RZ, RZ, 0x1 ;  /* 0x00000001ff3b7424 */ /* 0x000fe600078e00ff */
[----:B------:R-:W-:Y:S05]  /*48d0*/  PLOP3.LUT P0, PT, PT, PT, UP0, 0x80, 0x8 ;  /* 0x000000000008781c */ /* 0x000fea0003f0f008 */
[----:B------:R-:W2:Y:S01]  /*48e0*/  @UP0 LDCU.64 UR10, c[0x0][0x888] ;  /* 0x00011100ff0a07ac */ /* 0x000ea20008000a00 */
[----:B------:R-:W-:Y:S07]  /*48f0*/  @UP0 UIMAD UR8, UR36, UR4, URZ ;  /* 0x00000004240802a4 */ /* 0x000fee000f8e02ff */
[----:B------:R-:W-:Y:S01]  /*4900*/  @!P0 PRMT R59, R0, 0x7610, R59 ;  /* 0x00007610003b8816 */ /* 0x000fe2000000003b */
[----:B--2---:R-:W-:Y:S03]  /*4910*/  @UP0 UIMAD.WIDE UR10, UR8, 0x4, UR10 ;  /* 0x00000004080a08a5 */ /* 0x004fe6000f8e020a */
[----:B------:R-:W2:Y:S03]  /*4920*/  @!UP0 LDCU UR8, c[0x0][0x880] ;  /* 0x00011000ff0887ac */ /* 0x000ea60008000800 */
[----:B------:R-:W-:Y:S01]  /*4930*/  IMAD.U32 R10, RZ, RZ, UR10 ;  /* 0x0000000aff0a7e24 */ /* 0x000fe2000f8e00ff */
[----:B------:R-:W-:Y:S05]  /*4940*/  MOV R11, UR11 ;  /* 0x0000000b000b7c02 */ /* 0x000fea0008000f00 */
[----:B-----5:R3:W5:Y:S02]  /*4950*/  @P0 LDG.E R35, desc[UR46][R10.64] ;  /* 0x0000002e0a230981 */ /* 0x020764000c1e1900 */
[----:B--23--:R-:W-:Y:S07]  /*4960*/  @!P0 IMAD.U32 R35, RZ, RZ, UR8 ;  /* 0x00000008ff238e24 */ /* 0x00cfee000f8e00ff */
.L_x_86:
[----:B-----5:R-:W-:Y:S01]  /*4970*/  @!P2 FSETP.EQ.AND P0, PT, R35, RZ, PT ;  /* 0x000000ff2300a20b */ /* 0x020fe20003f02000 */
[----:B------:R-:W-:Y:S01]  /*4980*/  @!UPT UIADD3 URZ, UPT, UPT, URZ, URZ, URZ ;  /* 0x000000fffffff290 */ /* 0x000fe2000fffe0ff */
[----:B------:R-:W-:Y:S11]  /*4990*/  @!P2 BRA `(.L_x_87) ;  /* 0x000000000014a947 */ /* 0x000ff60003800000 */
[----:B------:R-:W-:Y:S02]  /*49a0*/  LOP3.LUT P2, RZ, R59, 0xff, RZ, 0xc0, !PT ;  /* 0x000000ff3bff7812 */ /* 0x000fe4000784c0ff */
[----:B------:R-:W-:Y:S04]  /*49b0*/  PLOP3.LUT P0, PT, PT, PT, UP0, 0x80, 0x8 ;  /* 0x000000000008781c */ /* 0x000fe80003f0f008 */
[----:B------:R-:W-:Y:S07]  /*49c0*/  PLOP3.LUT P0, PT, P0, PT, PT, 0x8, 0x80 ;  /* 0x000000000080781c */ /* 0x000fee000070e170 */
[----:B------:R-:W-:Y:S11]  /*49d0*/  @P2 FSETP.EQ.AND P0, PT, R35, RZ, PT ;  /* 0x000000ff2300220b */ /* 0x000ff60003f02000 */
[----:B------:R-:W-:Y:S02]  /*49e0*/  @!UPT UIADD3 URZ, UPT, UPT, URZ, URZ, URZ ;  /* 0x000000fffffff290 */ /* 0x000fe4000fffe0ff */
.L_x_87:
[----:B------:R-:W3:Y:S01]  /*49f0*/  SYNCS.PHASECHK.TRANS64.TRYWAIT P2, [UR7+0x130], R12 ;  /* 0x0001300cff0075a7 */ /* 0x000ee20008041107 */
[----:B------:R-:W-:Y:S04]  /*4a00*/  ELECT P4, URZ, PT ;  /* 0x0000000000ff782f */ /* 0x000fe80003880000 */
[----:B------:R-:W-:Y:S11]  /*4a10*/  PLOP3.LUT P4, PT, P0, P4, PT, 0xf2, 0x2f ;  /* 0x00000000002f781c */ /* 0x000ff60000789e72 */
[----:B------:R-:W-:Y:S02]  /*4a20*/  @!UPT UIADD3 URZ, UPT, UPT, URZ, URZ, URZ ;  /* 0x000000fffffff290 */ /* 0x000fe4000fffe0ff */
[----:B-1----:R-:W-:Y:S05]  /*4a30*/  @!P4 IADD3 R9, P0, PT, R36, 0x580, RZ ;  /* 0x000005802409c810 */ /* 0x002fea0007f1e0ff */
[----:B--2---:R-:W-:Y:S01]  /*4a40*/  @!P4 IMAD.X R0, RZ, RZ, R37, P0 ;  /* 0x000000ffff00c224 */ /* 0x004fe200000e0625 */
[----:B---3--:R-:W-:Y:S07]  /*4a50*/  @!P2 BRA `(.L_x_88) ;  /* 0x000000480010a947 */ /* 0x008fee0003800000 */
.L_x_201:
[----:B------:R-:W-:Y:S01]  /*4a60*/  @!P4 R2UR UR8, R0 ;  /* 0x000000000008c2ca */ /* 0x000fe200000e0000 */
[----:B------:R-:W-:Y:S01]  /*4a70*/  VOTEU.ALL UP1, P4 ;  /* 0x0000000000ff7886 */ /* 0x000fe20002020000 */
[----:B------:R-:W-:Y:S01]  /*4a80*/  @!P4 R2UR UR9, R9 ;  /* 0x000000000909c2ca */ /* 0x000fe200000e0000 */
[----:B------:R-:W-:Y:S01]  /*4a90*/  @!P4 IMAD.MOV.U32 R0, RZ, RZ, 0x1000 ;  /* 0x00001000ff00c424 */ /* 0x000fe200078e00ff */
[----:B------:R-:W-:Y:S01]  /*4aa0*/  UMOV UR10, 0x0 ;  /* 0x00000000000a7882 */ /* 0x000fe20000000000 */
[----:B------:R-:W-:Y:S01]  /*4ab0*/  UMOV UR11, 0x10000000 ;  /* 0x10000000000b7882 */ /* 0x000fe20000000000 */
[----:B------:R-:W-:Y:S01]  /*4ac0*/  @!UP1 UIADD3 UR32, UPT, UPT, UR7, 0x400, URZ ;  /* 0x0000040007209890 */ /* 0x000fe2000fffe0ff */
[----:B------:R-:W-:Y:S01]  /*4ad0*/  @!P4 IADD3 R9, P0, PT, R36, 0x580, RZ ;  /* 0x000005802409c810 */ /* 0x000fe20007f1e0ff */
[----:B------:R-:W-:Y:S05]  /*4ae0*/  VOTEU.ALL UP1, P4 ;  /* 0x0000000000ff7886 */ /* 0x000fea0002020000 */
[----:B------:R-:W-:Y:S01]  /*4af0*/  IMAD.U32 R11, RZ, RZ, UR8 ;  /* 0x00000008ff0b7e24 */ /* 0x000fe2000f8e00ff */
[----:B------:R-:W-:Y:S01]  /*4b00*/  UPRMT UR8, UR37, 0x654, UR33 ;  /* 0x0000065425087896 */ /* 0x000fe20008000021 */
[----:B------:R-:W-:Y:S03]  /*4b10*/  IMAD.U32 R10, RZ, RZ, UR9 ;  /* 0x00000009ff0a7e24 */ /* 0x000fe6000f8e00ff */
[----:B------:R-:W-:Y:S02]  /*4b20*/  @!P4 R2UR UR15, R11 ;  /* 0x000000000b0fc2ca */ /* 0x000fe400000e0000 */
[----:B------:R-:W-:Y:S11]  /*4b30*/  @!P4 R2UR UR14, R10 ;  /* 0x000000000a0ec2ca */ /* 0x000ff600000e0000 */
[----:B------:R-:W-:Y:S02]  /*4b40*/  @!UPT UIADD3 URZ, UPT, UPT, URZ, URZ, URZ ;  /* 0x000000fffffff290 */ /* 0x000fe4000fffe0ff */
[----:B------:R2:W-:Y:S01]  /*4b50*/  @!UP1 UTMALDG.3D [UR32], [UR14], desc[UR10] ;  /* 0x00000a200e0095b4 */ /* 0x0005e20008011000 */
[----:B------:R3:W-:Y:S01]  /*4b60*/  @!P4 SYNCS.ARRIVE.TRANS64.RED.A0TR RZ, [UR7+0x110], R0 ;  /* 0x00011000ffffc9a7 */ /* 0x0007e20008300407 */
[----:B------:R-:W-:Y:S01]  /*4b70*/  SYNCS.ARRIVE.TRANS64.RED.A1T0 RZ, [UR8], RZ ;  /* 0x000000ffffff79a7 */ /* 0x000fe20008100408 */
[----:B---3--:R-:W-:Y:S01]  /*4b80*/  @!P4 IMAD.X R0, RZ, RZ, R37, P0 ;  /* 0x000000ffff00c224 */ /* 0x008fe200000e0625 */
[----:B------:R-:W3:Y:S02]  /*4b90*/  SYNCS.PHASECHK.TRANS64.TRYWAIT P2, [UR7+0x138], R12 ;  /* 0x0001380cff0075a7 */ /* 0x000ee40008041107 */
[----:B--23--:R-:W-:Y:S05]  /*4ba0*/  @!P2 BRA `(.L_x_89) ;  /* 0x0000004400d4a947 */ /* 0x00cfea0003800000 */
.L_x_203:
        /* <DEDUP_REMOVED lines=8> */
[----:B------:R-:W-:Y:S01]  /*4c30*/  @!UP1 UIADD3 UR24, UPT, UPT, UR7, 0x1400, URZ ;  /* 0x0000140007189890 */ /* 0x000fe2000fffe0ff */
[----:B------:R-:W-:Y:S01]  /*4c40*/  VOTEU.ALL UP1, P4 ;  /* 0x0000000000ff7886 */ /* 0x000fe20002020000 */
[----:B------:R-:W-:Y:S01]  /*4c50*/  UMOV UR27, UR35 ;  /* 0x00000023001b7c82 */ /* 0x000fe20008000000 */
[----:B------:R-:W-:Y:S02]  /*4c60*/  UMOV UR28, UR36 ;  /* 0x00000024001c7c82 */ /* 0x000fe40008000000 */
[----:B------:R-:W-:Y:S01]  /*4c70*/  IMAD.U32 R11, RZ, RZ, UR8 ;  /* 0x00000008ff0b7e24 */ /* 0x000fe2000f8e00ff */
[----:B------:R-:W-:Y:S01]  /*4c80*/  UPRMT UR8, UR37, 0x654, UR25 ;  /* 0x0000065425087896 */ /* 0x000fe20008000019 */
[----:B------:R-:W-:Y:S02]  /*4c90*/  IMAD.U32 R10, RZ, RZ, UR9 ;  /* 0x00000009ff0a7e24 */ /* 0x000fe4000f8e00ff */
[----:B------:R-:W-:Y:S01]  /*4ca0*/  @!P4 IMAD.X R20, RZ, RZ, R37, P0 ;  /* 0x000000ffff14c224 */ /* 0x000fe200000e0625 */
[----:B------:R-:W-:Y:S02]  /*4cb0*/  @!P4 R2UR UR15, R11 ;  /* 0x000000000b0fc2ca */ /* 0x000fe400000e0000 */
[----:B------:R-:W-:Y:S11]  /*4cc0*/  @!P4 R2UR UR14, R10 ;  /* 0x000000000a0ec2ca */ /* 0x000ff600000e0000 */
[----:B------:R-:W-:Y:S02]  /*4cd0*/  @!UPT UIADD3 URZ, UPT, UPT, URZ, URZ, URZ ;  /* 0x000000fffffff290 */ /* 0x000fe4000fffe0ff */
[----:B------:R2:W-:Y:S01]  /*4ce0*/  @!UP1 UTMALDG.3D [UR24], [UR14], desc[UR10] ;  /* 0x00000a180e0095b4 */ /* 0x0005e20008011000 */
[----:B------:R2:W-:Y:S01]  /*4cf0*/  @!P4 SYNCS.ARRIVE.TRANS64.RED.A0TR RZ, [UR7+0x118], R0 ;  /* 0x00011800ffffc9a7 */ /* 0x0005e20008300407 */
[----:B------:R-:W-:Y:S01]  /*4d00*/  SYNCS.ARRIVE.TRANS64.RED.A1T0 RZ, [UR8], RZ ;  /* 0x000000ffffff79a7 */ /* 0x000fe20008100408 */
[----:B------:R-:W3:Y:S02]  /*4d10*/  SYNCS.PHASECHK.TRANS64.TRYWAIT P2, [UR7+0x140], R12 ;  /* 0x0001400cff0075a7 */ /* 0x000ee40008041107 */
[----:B--23--:R-:W-:Y:S05]  /*4d20*/  @!P2 BRA `(.L_x_90) ;  /* 0x00000044008ca947 */ /* 0x00cfea0003800000 */
.L_x_205:
[----:B------:R-:W2:Y:S01]  /*4d30*/  LDC.64 R14, c[0x0][0xb10] ;  /* 0x0002c400ff0e7b82 */ /* 0x000ea20000000a00 */
[----:B------:R-:W-:Y:S01]  /*4d40*/  @!P4 R2UR UR8, R20 ;  /* 0x000000001408c2ca */ /* 0x000fe200000e0000 */
[----:B------:R-:W-:Y:S01]  /*4d50*/  VOTEU.ALL UP1, P4 ;  /* 0x0000000000ff7886 */ /* 0x000fe20002020000 */
[----:B------:R-:W-:Y:S01]  /*4d60*/  @!P4 R2UR UR9, R21 ;  /* 0x000000001509c2ca */ /* 0x000fe200000e0000 */
[----:B------:R-:W-:Y:S01]  /*4d70*/  UMOV UR10, 0x0 ;  /* 0x00000000000a7882 */ /* 0x000fe20000000000 */
[----:B------:R-:W-:Y:S03]  /*4d80*/  UMOV UR11, 0x10000000 ;  /* 0x10000000000b7882 */ /* 0x000fe60000000000 */
[----:B------:R-:W3:Y:S01]  /*4d90*/  LDC.64 R10, c[0x0][0xb18] ;  /* 0x0002c600ff0a7b82 */ /* 0x000ee20000000a00 */
[----:B------:R-:W-:Y:S01]  /*4da0*/  @!UP1 UIADD3 UR18, UPT, UPT, UR34, 0x40, URZ ;  /* 0x0000004022129890 */ /* 0x000fe2000fffe0ff */
[----:B------:R-:W-:Y:S01]  /*4db0*/  @P3 SHF.R.U32.HI R24, RZ, 0x10, R29 ;  /* 0x00000010ff183819 */ /* 0x000fe2000001161d */
[----:B------:R-:W-:Y:S01]  /*4dc0*/  @!UP1 UIADD3 UR16, UPT, UPT, UR7, 0x2400, URZ ;  /* 0x0000240007109890 */ /* 0x000fe2000fffe0ff */
[----:B------:R-:W-:Y:S01]  /*4dd0*/  VIADD R27, R27, 0x1 ;  /* 0x000000011b1b7836 */ /* 0x000fe20000000000 */
[----:B------:R-:W-:Y:S03]  /*4de0*/  VOTEU.ALL UP1, P4 ;  /* 0x0000000000ff7886 */ /* 0x000fe60002020000 */
[----:B------:R-:W5:Y:S01]  /*4df0*/  @!P1 LDC R0, c[0x0][0xb20] ;  /* 0x0002c800ff009b82 */ /* 0x000f620000000800 */
[----:B------:R-:W-:Y:S01]  /*4e00*/  UMOV UR19, UR35 ;  /* 0x0000002300137c82 */ /* 0x000fe20008000000 */
[----:B------:R-:W-:Y:S01]  /*4e10*/  IMAD.U32 R21, RZ, RZ, UR8 ;  /* 0x00000008ff157e24 */ /* 0x000fe2000f8e00ff */
[----:B------:R-:W-:Y:S05]  /*4e20*/  UMOV UR20, UR36 ;  /* 0x0000002400147c82 */ /* 0x000fea0008000000 */
[----:B-1----:R-:W1:Y:S01]  /*4e30*/  @!P1 LDC R3, c[0x0][0xb0c] ;  /* 0x0002c300ff039b82 */ /* 0x002e620000000800 */
[----:B------:R-:W-:Y:S01]  /*4e40*/  IMAD.U32 R20, RZ, RZ, UR9 ;  /* 0x00000009ff147e24 */ /* 0x000fe2000f8e00ff */
[----:B------:R-:W-:Y:S01]  /*4e50*/  UPRMT UR8, UR37, 0x654, UR17 ;  /* 0x0000065425087896 */ /* 0x000fe20008000011 */
[----:B------:R-:W-:Y:S03]  /*4e60*/  @!P4 R2UR UR15, R21 ;  /* 0x00000000150fc2ca */ /* 0x000fe600000e0000 */
[----:B------:R-:W-:Y:S01]  /*4e70*/  @!P4 R2UR UR14, R20 ;  /* 0x00000000140ec2ca */ /* 0x000fe200000e0000 */
[----:B------:R-:W-:Y:S11]  /*4e80*/  @!P4 IMAD.MOV.U32 R20, RZ, RZ, 0x1000 ;  /* 0x00001000ff14c424 */ /* 0x000ff600078e00ff */
[----:B------:R-:W-:Y:S01]  /*4e90*/  @!UPT UIADD3 URZ, UPT, UPT, URZ, URZ, URZ ;  /* 0x000000fffffff290 */ /* 0x000fe2000fffe0ff */
[----:B------:R1:W-:Y:S01]  /*4ea0*/  @!UP1 UTMALDG.3D [UR16], [UR14], desc[UR10] ;  /* 0x00000a100e0095b4 */ /* 0x0003e20008011000 */
[----:B------:R1:W-:Y:S02]  /*4eb0*/  @!P4 SYNCS.ARRIVE.TRANS64.RED.A0TR RZ, [UR7+0x120], R20 ;  /* 0x00012014ffffc9a7 */ /* 0x0003e40008300407 */
[----:B-1----:R-:W-:Y:S01]  /*4ec0*/  @!P1 ISETP.NE.AND P2, PT, R3, 0x1, PT ;  /* 0x000000010300980c */ /* 0x002fe20003f45270 */
[C---:B--2---:R-:W-:Y:S01]  /*4ed0*/  @!P1 IMAD.HI.U32 R14, R13.reuse, R14, RZ ;  /* 0x0000000e0d0e9227 */ /* 0x044fe200078e00ff */
[----:B---3--:R-:W-:Y:S03]  /*4ee0*/  @!P1 ISETP.NE.AND P0, PT, R10, 0x1, PT ;  /* 0x000000010a00980c */ /* 0x008fe60003f05270 */
[C---:B------:R-:W-:Y:S01]  /*4ef0*/  @!P1 IMAD.HI.U32 R11, R8.reuse, R11, RZ ;  /* 0x0000000b080b9227 */ /* 0x040fe200078e00ff */
[----:B------:R-:W-:Y:S04]  /*4f00*/  @!P1 SHF.R.U32.HI R14, RZ, R15, R14 ;  /* 0x0000000fff0e9219 */ /* 0x000fe8000001160e */
[----:B-----5:R-:W-:Y:S01]  /*4f10*/  @!P1 SHF.R.U32.HI R9, RZ, R0, R11 ;  /* 0x00000000ff099219 */ /* 0x020fe2000001160b */
[----:B------:R-:W-:Y:S01]  /*4f20*/  SYNCS.ARRIVE.TRANS64.RED.A1T0 RZ, [UR8], RZ ;  /* 0x000000ffffff79a7 */ /* 0x000fe20008100408 */
[----:B------:R-:W-:Y:S02]  /*4f30*/  @!P1 SEL R14, R13, R14, !P2 ;  /* 0x0000000e0d0e9207 */ /* 0x000fe40005000000 */
[----:B------:R-:W-:Y:S01]  /*4f40*/  @!P1 SEL R9, R8, R9, !P0 ;  /* 0x0000000908099207 */ /* 0x000fe20004000000 */
[----:B------:R-:W1:Y:S04]  /*4f50*/  SYNCS.PHASECHK.TRANS64.TRYWAIT P5, [UR7+0x148], R12 ;  /* 0x0001480cff0075a7 */ /* 0x000e6800080a1107 */
[----:B------:R-:W-:Y:S02]  /*4f60*/  @!P1 IMAD.IADD R0, R9, 0x1, -R14 ;  /* 0x0000000109009824 */ /* 0x000fe400078e0a0e */
[----:B------:R-:W-:Y:S02]  /*4f70*/  @!P1 IMAD.IADD R9, R14, 0x1, -R9 ;  /* 0x000000010e099824 */ /* 0x000fe400078e0a09 */
[----:B------:R-:W-:Y:S02]  /*4f80*/  @!P1 IMAD R13, R0, R3, R13 ;  /* 0x00000003000d9224 */ /* 0x000fe400078e020d */
[----:B------:R-:W-:Y:S01]  /*4f90*/  @!P1 IMAD R8, R9, R10, R8 ;  /* 0x0000000a09089224 */ /* 0x000fe200078e0208 */
[----:B-1----:R-:W-:Y:S06]  /*4fa0*/  @!P5 BRA `(.L_x_91) ;  /* 0x000000440004d947 */ /* 0x002fec0003800000 */
.L_x_207:
[----:B-1----:R-:W-:Y:S01]  /*4fb0*/  @!P4 IADD3 R3, P0, PT, R36, 0x580, RZ ;  /* 0x000005802403c810 */ /* 0x002fe20007f1e0ff */
[----:B------:R-:W-:Y:S01]  /*4fc0*/  VOTEU.ALL UP1, P4 ;  /* 0x0000000000ff7886 */ /* 0x000fe20002020000 */
[----:B------:R-:W-:Y:S01]  /*4fd0*/  UMOV UR18, 0x0 ;  /* 0x0000000000127882 */ /* 0x000fe20000000000 */
[----:B------:R-:W-:Y:S01]  /*4fe0*/  UMOV UR19, 0x10000000 ;  /* 0x1000000000137882 */ /* 0x000fe20000000000 */
[----:B------:R-:W-:Y:S01]  /*4ff0*/  @!P4 R2UR UR9, R3 ;  /* 0x000000000309c2ca */ /* 0x000fe200000e0000 */
[----:B------:R-:W-:Y:S01]  /*5000*/  @!P4 IMAD.X R0, RZ, RZ, R37, P0 ;  /* 0x000000ffff00c224 */ /* 0x000fe200000e0625 */
[----:B------:R-:W-:Y:S01]  /*5010*/  @!UP1 UIADD3 UR10, UPT, UPT, UR34, 0x60, URZ ;  /* 0x00000060220a9890 */ /* 0x000fe2000fffe0ff */
[----:B------:R-:W-:Y:S01]  /*5020*/  ISETP.NE.AND P0, PT, R27, 0x2, PT ;  /* 0x000000021b00780c */ /* 0x000fe20003f05270 */
[----:B------:R-:W-:Y:S01]  /*5030*/  UMOV UR11, UR35 ;  /* 0x00000023000b7c82 */ /* 0x000fe20008000000 */
[----:B------:R-:W-:Y:S01]  /*5040*/  UMOV UR12, UR36 ;  /* 0x00000024000c7c82 */ /* 0x000fe20008000000 */
[----:B------:R-:W-:Y:S01]  /*5050*/  @!P4 R2UR UR8, R0 ;  /* 0x000000000008c2ca */ /* 0x000fe200000e0000 */
[----:B------:R-:W-:Y:S01]  /*5060*/  IMAD.IADD R20, R8, 0x1, R58 ;  /* 0x0000000108147824 */ /* 0x000fe200078e023a */
[----:B------:R-:W-:Y:S01]  /*5070*/  @P3 R2UR UR36, R24 ;  /* 0x00000000182432ca */ /* 0x000fe200000e0000 */
[----:B------:R-:W-:Y:S01]  /*5080*/  IMAD.IADD R21, R13, 0x1, R60 ;  /* 0x000000010d157824 */ /* 0x000fe200078e023c */
[----:B------:R-:W-:Y:S02]  /*5090*/  SEL R0, RZ, 0x1, P0 ;  /* 0x00000001ff007807 */ /* 0x000fe40000000000 */
[----:B------:R-:W-:Y:S01]  /*50a0*/  LOP3.LUT R32, R32, 0x1, RZ, 0x3c, !PT ;  /* 0x0000000120207812 */ /* 0x000fe200078e3cff */
[----:B------:R-:W-:Y:S01]  /*50b0*/  IMAD.U32 R10, RZ, RZ, UR9 ;  /* 0x00000009ff0a7e24 */ /* 0x000fe2000f8e00ff */
[----:B------:R-:W-:Y:S01]  /*50c0*/  @!UP1 UIADD3 UR9, UPT, UPT, UR7, 0x128, URZ ;  /* 0x0000012807099890 */ /* 0x000fe2000fffe0ff */
[----:B------:R-:W-:Y:S02]  /*50d0*/  LOP3.LUT R25, R25, R0, RZ, 0x3c, !PT ;  /* 0x0000000019197212 */ /* 0x000fe400078e3cff */
[----:B------:R-:W-:Y:S02]  /*50e0*/  SEL R27, R27, RZ, P0 ;  /* 0x000000ff1b1b7207 */ /* 0x000fe40000000000 */
[----:B------:R-:W-:Y:S01]  /*50f0*/  IMAD.U32 R11, RZ, RZ, UR8 ;  /* 0x00000008ff0b7e24 */ /* 0x000fe2000f8e00ff */
[----:B------:R-:W-:Y:S01]  /*5100*/  @!P4 R2UR UR14, R10 ;  /* 0x000000000a0ec2ca */ /* 0x000fe200000e0000 */
[----:B------:R-:W-:Y:S01]  /*5110*/  @!UP1 UIADD3 UR8, UPT, UPT, UR7, 0x3400, URZ ;  /* 0x0000340007089890 */ /* 0x000fe2000fffe0ff */
[----:B------:R-:W-:Y:S02]  /*5120*/  VOTEU.ALL UP1, P4 ;  /* 0x0000000000ff7886 */ /* 0x000fe40002020000 */
[----:B------:R-:W-:Y:S11]  /*5130*/  @!P4 R2UR UR15, R11 ;  /* 0x000000000b0fc2ca */ /* 0x000ff600000e0000 */
[----:B------:R-:W-:Y:S02]  /*5140*/  @!UPT UIADD3 URZ, UPT, UPT, URZ, URZ, URZ ;  /* 0x000000fffffff290 */ /* 0x000fe4000fffe0ff */
[----:B------:R2:W-:Y:S01]  /*5150*/  @!UP1 UTMALDG.3D [UR8], [UR14], desc[UR18] ;  /* 0x000012080e0095b4 */ /* 0x0005e20008011000 */
[----:B------:R2:W-:Y:S01]  /*5160*/  @!P4 SYNCS.ARRIVE.TRANS64.RED.A0TR RZ, [UR7+0x128], R23 ;  /* 0x00012817ffffc9a7 */ /* 0x0005e20008300407 */
[----:B------:R-:W-:Y:S01]  /*5170*/  UPLOP3.LUT UP1, UPT, UPT, UPT, UPT, 0x80, 0x8 ;  /* 0x000000000008789c */ /* 0x000fe20003f2f070 */
[----:B------:R-:W-:Y:S01]  /*5180*/  SYNCS.ARRIVE.TRANS64.RED.A1T0 RZ, [UR13], RZ ;  /* 0x000000ffffff79a7 */ /* 0x000fe2000810040d */
[----:B------:R-:W-:Y:S09]  /*5190*/  @P3 BRA `(.L_x_92) ;  /* 0xfffffff000943947 */ /* 0x000ff2000383ffff */
[----:B------:R-:W-:-:S04]  /*51a0*/  SHF.L.U32 R3, R32, 0x1f, RZ ;  /* 0x0000001f20037819 */ /* 0x000fc800000006ff */
[----:B------:R-:W1:Y:S02]  /*51b0*/  SYNCS.PHASECHK.TRANS64.TRYWAIT P0, [UR7+0x130], R3 ;  /* 0x00013003ff0075a7 */ /* 0x000e640008001107 */
[----:B-1----:R-:W-:Y:S05]  /*51c0*/  @!P0 BRA `(.L_x_93) ;  /* 0x0000004000948947 */ /* 0x002fea0003800000 */
.L_x_209:
[----:B------:R-:W3:Y:S02]  /*51d0*/  SYNCS.PHASECHK.TRANS64.TRYWAIT P0, [UR7+0x138], R3 ;  /* 0x00013803ff0075a7 */ /* 0x000ee40008001107 */
[----:B---3--:R-:W-:Y:S05]  /*51e0*/  @!P0 BRA `(.L_x_94) ;  /* 0x0000004000a48947 */ /* 0x008fea0003800000 */
.L_x_211:
[----:B------:R-:W3:Y:S02]  /*51f0*/  SYNCS.PHASECHK.TRANS64.TRYWAIT P0, [UR7+0x140], R3 ;  /* 0x00014003ff0075a7 */ /* 0x000ee40008001107 */
[----:B---3--:R-:W-:Y:S05]  /*5200*/  @!P0 BRA `(.L_x_95) ;  /* 0x0000004000b48947 */ /* 0x008fea0003800000 */
.L_x_213:
[----:B-1----:R-:W-:-:S07]  /*5210*/  MOV R0, UR7 ;  /* 0x0000000700007c02 */ /* 0x002fce0008000f00 */
.L_x_96:
[----:B-1----:R-:W-:-:S04]  /*5220*/  SHF.L.U32 R3, R32, 0x1f, RZ ;  /* 0x0000001f20037819 */ /* 0x002fc800000006ff */
[----:B------:R1:W3:Y:S03]  /*5230*/  SYNCS.PHASECHK.TRANS64.TRYWAIT P0, [R0+URZ+0x148], R3 ;  /* 0x00014803000075a7 */ /* 0x0002e600080011ff */
[----:B---3--:R-:W-:Y:S05]  /*5240*/  @!P0 NANOSLEEP.SYNCS 0x989680 ;  /* 0x009896800000895d */ /* 0x008fea0003900000 */
[----:B------:R-:W3:Y:S02]  /*5250*/  @!P0 SYNCS.PHASECHK.TRANS64 P0, [R0+URZ+0x148], R3 ;  /* 0x00014803000085a7 */ /* 0x000ee400080010ff */
[----:B--23--:R-:W-:Y:S05]  /*5260*/  @P0 EXIT ;  /* 0x000000000000094d */ /* 0x00cfea0003800000 */
[----:B------:R-:W-:Y:S05]  /*5270*/  BRA `(.L_x_96) ;  /* 0xfffffffc00e87947 */ /* 0x000fea000383ffff */
.L_x_81:
[----:B------:R-:W-:-:S06]  /*5280*/  UISETP.GE.AND UP1, UPT, UR8, 0x4, UPT ;  /* 0x000000040800788c */ /* 0x000fcc000bf26270 */
[----:B------:R-:W-:-:S13]  /*5290*/  PLOP3.LUT P0, PT, PT, PT, UP1, 0x80, 0x8 ;  /* 0x000000000008781c */ /* 0x000fda0003f0f018 */
[----:B------:R-:W-:Y:S05]  /*52a0*/  @!P0 EXIT ;  /* 0x000000000000894d */ /* 0x000fea0003800000 */
[----:B------:R-:W-:Y:S01]  /*52b0*/  BAR.SYNC.DEFER_BLOCKING 0x6, 0xa0 ;  /* 0x0182800000007b1d */ /* 0x000fe20000010000 */
[C---:B------:R-:W-:Y:S01]  /*52c0*/  IMAD.SHL.U32 R7, R72.reuse, 0x20, RZ ;  /* 0x0000002048077824 */ /* 0x040fe200078e00ff */
[----:B------:R-:W-:Y:S01]  /*52d0*/  SHF.R.U32.HI R0, RZ, 0x1, R72 ;  /* 0x00000001ff007819 */ /* 0x000fe20000011648 */
[C---:B------:R-:W-:Y:S01]  /*52e0*/  IMAD.SHL.U32 R64, R72.reuse, 0x10, RZ ;  /* 0x0000001048407824 */ /* 0x040fe200078e00ff */
[C---:B------:R-:W-:Y:S01]  /*52f0*/  LOP3.LUT P0, RZ, R72.reuse, 0x4, RZ, 0xc0, !PT ;  /* 0x0000000448ff7812 */ /* 0x040fe2000780c0ff */
[----:B------:R-:W-:Y:S01]  /*5300*/  IMAD.U32 R32, R72, 0x10000, RZ ;  /* 0x0001000048207824 */ /* 0x000fe200078e00ff */
[----:B------:R-:W-:Y:S02]  /*5310*/  UMOV UR48, 0x400 ;  /* 0x0000040000307882 */ /* 0x000fe40000000000 */
[----:B------:R-:W1:Y:S01]  /*5320*/  LDC R63, c[0x0][0x370] ;  /* 0x0000dc00ff3f7b82 */ /* 0x000e620000000800 */
[----:B------:R-:W-:Y:S01]  /*5330*/  ULEA UR48, UR37, UR48, 0x18 ;  /* 0x0000003025307291 */ /* 0x000fe2000f8ec0ff */
[----:B------:R-:W-:Y:S01]  /*5340*/  LOP3.LUT R5, R7, 0xc0, RZ, 0xc0, !PT ;  /* 0x000000c007057812 */ /* 0x000fe200078ec0ff */
[----:B------:R-:W-:Y:S01]  /*5350*/  IMAD.MOV.U32 R71, RZ, RZ, 0x20 ;  /* 0x00000020ff477424 */ /* 0x000fe200078e00ff */
[----:B------:R-:W-:Y:S01]  /*5360*/  LOP3.LUT R64, R64, 0x600, RZ, 0xc0, !PT ;  /* 0x0000060040407812 */ /* 0x000fe200078ec0ff */
[----:B------:R-:W-:Y:S01]  /*5370*/  UIADD3 UR4, UPT, UPT, UR48, 0x400, URZ ;  /* 0x0000040030047890 */ /* 0x000fe2000fffe0ff */
[----:B------:R-:W-:Y:S01]  /*5380*/  LOP3.LUT R0, R5, 0x8, R0, 0xf8, !PT ;  /* 0x0000000805007812 */ /* 0x000fe200078ef800 */
[----:B------:R-:W-:Y:S01]  /*5390*/  IMAD.SHL.U32 R5, R72, 0x4, RZ ;  /* 0x0000000448057824 */ /* 0x000fe200078e00ff */
[----:B------:R-:W2:Y:S01]  /*53a0*/  LDC R28, c[0x0][0xb0c] ;  /* 0x0002c300ff1c7b82 */ /* 0x000ea20000000800 */
[----:B------:R-:W-:Y:S01]  /*53b0*/  LOP3.LUT R64, R64, 0x20, R7, 0xf8, !PT ;  /* 0x0000002040407812 */ /* 0x000fe200078ef807 */
[----:B------:R-:W-:Y:S01]  /*53c0*/  IMAD.MOV.U32 R70, RZ, RZ, 0x1 ;  /* 0x00000001ff467424 */ /* 0x000fe200078e00ff */
[----:B------:R-:W-:Y:S01]  /*53d0*/  LOP3.LUT R32, R32, 0x600000, RZ, 0xc0, !PT ;  /* 0x0060000020207812 */ /* 0x000fe200078ec0ff */
[----:B------:R-:W-:Y:S01]  /*53e0*/  IMAD.MOV.U32 R30, RZ, RZ, RZ ;  /* 0x000000ffff1e7224 */ /* 0x000fe200078e00ff */
[----:B------:R-:W-:-:S02]  /*53f0*/  LOP3.LUT R5, R0, 0x18, R5, 0x78, !PT ;  /* 0x0000001800057812 */ /* 0x000fc400078e7805 */
[----:B------:R-:W-:Y:S02]  /*5400*/  CS2R R68, SRZ ;  /* 0x0000000000447805 */ /* 0x000fe4000001ff00 */
[----:B------:R-:W-:Y:S01]  /*5410*/  LOP3.LUT R64, R64, 0x100, R7, 0xf8, !PT ;  /* 0x0000010040407812 */ /* 0x000fe200078ef807 */
[----:B------:R-:W4:Y:S01]  /*5420*/  LDC R61, c[0x0][0xb20] ;  /* 0x0002c800ff3d7b82 */ /* 0x000f220000000800 */
[----:B------:R-:W3:Y:S01]  /*5430*/  LDS R3, [UR48+0x210] ;  /* 0x00021030ff037984 */ /* 0x000ee20008000800 */
[----:B------:R-:W-:Y:S01]  /*5440*/  LOP3.LUT R72, R72, 0x60, RZ, 0xc0, !PT ;  /* 0x0000006048487812 */ /* 0x000fe200078ec0ff */
[----:B------:R-:W-:Y:S01]  /*5450*/  IMAD.MOV.U32 R75, RZ, RZ, RZ ;  /* 0x000000ffff4b7224 */ /* 0x000fe200078e00ff */
[----:B------:R-:W-:Y:S01]  /*5460*/  LOP3.LUT R64, R64, R5, RZ, 0xfc, !PT ;  /* 0x0000000540407212 */ /* 0x000fe200078efcff */
[----:B------:R-:W-:Y:S01]  /*5470*/  IMAD.U32 R66, RZ, RZ, UR4 ;  /* 0x00000004ff427e24 */ /* 0x000fe2000f8e00ff */
[----:B------:R-:W-:Y:S01]  /*5480*/  SEL R71, R71, 0xffffffe0, !P0 ;  /* 0xffffffe047477807 */ /* 0x000fe20004000000 */
[----:B------:R-:W1:Y:S01]  /*5490*/  LDCU.64 UR52, c[0x0][0x348] ;  /* 0x00006900ff3477ac */ /* 0x000e620008000a00 */
[----:B------:R-:W1:Y:S01]  /*54a0*/  LDC R27, c[0x0][0xb30] ;  /* 0x0002cc00ff1b7b82 */ /* 0x000e620000000800 */
[----:B------:R-:W1:Y:S01]  /*54b0*/  LDCU.64 UR38, c[0x0][0x888] ;  /* 0x00011100ff2677ac */ /* 0x000e620008000a00 */
[----:B------:R-:W1:Y:S06]  /*54c0*/  LDCU.64 UR44, c[0x0][0x890] ;  /* 0x00011200ff2c77ac */ /* 0x000e6c0008000a00 */
[----:B------:R-:W1:Y:S01]  /*54d0*/  LDC.64 R56, c[0x0][0xb10] ;  /* 0x0002c400ff387b82 */ /* 0x000e620000000a00 */
[----:B------:R-:W-:Y:S01]  /*54e0*/  UMOV UR49, URZ ;  /* 0x000000ff00317c82 */ /* 0x000fe20008000000 */
[----:B------:R-:W-:-:S06]  /*54f0*/  UMOV UR51, URZ ;  /* 0x000000ff00337c82 */ /* 0x000fcc0008000000 */
[----:B------:R-:W1:Y:S08]  /*5500*/  LDC.64 R24, c[0x0][0xb18] ;  /* 0x0002c600ff187b82 */ /* 0x000e700000000a00 */
[----:B------:R-:W1:Y:S08]  /*5510*/  LDC.64 R22, c[0x0][0xb28] ;  /* 0x0002ca00ff167b82 */ /* 0x000e700000000a00 */
[----:B------:R-:W1:Y:S01]  /*5520*/  LDC.64 R54, c[0x0][0x8b0] ;  /* 0x00022c00ff367b82 */ /* 0x000e620000000a00 */
[----:B---3--:R-:W-:-:S07]  /*5530*/  IMAD.IADD R32, R3, 0x1, R32 ;  /* 0x0000000103207824 */ /* 0x008fce00078e0220 */
[----:B------:R-:W3:Y:S08]  /*5540*/  LDC.64 R52, c[0x0][0x8a8] ;  /* 0x00022a00ff347b82 */ /* 0x000ef00000000a00 */
[----:B--2-4-:R-:W1:Y:S02]  /*5550*/  LDC R62, c[0x0][0x374] ;  /* 0x0000dd00ff3e7b82 */ /* 0x014e640000000800 */
.L_x_140:
[C---:B------:R-:W-:Y:S02]  /*5560*/  LEA R0, R75.reuse, UR48, 0x3 ;  /* 0x000000304b007c11 */ /* 0x040fe4000f8e18ff */
[----:B------:R-:W-:Y:S02]  /*5570*/  SHF.L.U32 R3, R68, 0x1f, RZ ;  /* 0x0000001f44037819 */ /* 0x000fe400000006ff */
[----:B------:R-:W-:Y:S02]  /*5580*/  LEA R16, R75, UR48, 0x4 ;  /* 0x000000304b107c11 */ /* 0x000fe4000f8e20ff */
[----:B------:R-:W2:Y:S02]  /*5590*/  SYNCS.PHASECHK.TRANS64.TRYWAIT P0, [R0+URZ+0x160], R3 ;  /* 0x00016003000075a7 */ /* 0x000ea400080011ff */
[----:B-12---:R-:W-:Y:S05]  /*55a0*/  @!P0 BRA `(.L_x_97) ;  /* 0x0000003c00e48947 */ /* 0x006fea0003800000 */
.L_x_214:
[----:B------:R-:W4:Y:S01]  /*55b0*/  LDC.64 R12, c[0x0][0xb10] ;  /* 0x0002c400ff0c7b82 */ /* 0x000f220000000a00 */
[----:B------:R-:W3:Y:S01]  /*55c0*/  LDS.128 R16, [R16+0x1f0] ;  /* 0x0001f00010107984 */ /* 0x000ee20000000c00 */
[----:B-1----:R-:W-:Y:S01]  /*55d0*/  ISETP.NE.AND P1, PT, R27, 0x1, PT ;  /* 0x000000011b00780c */ /* 0x002fe20003f25270 */
[----:B--2---:R-:W-:Y:S01]  /*55e0*/  VIADD R0, R0, 0x170 ;  /* 0x0000017000007836 */ /* 0x004fe20000000000 */
[----:B------:R-:W-:Y:S04]  /*55f0*/  ISETP.GE.AND P0, PT, R26, 0x1, PT ;  /* 0x000000011a00780c */ /* 0x000fe80003f06270 */
[----:B------:R-:W1:Y:S01]  /*5600*/  LDC.64 R10, c[0x0][0xb18] ;  /* 0x0002c600ff0a7b82 */ /* 0x000e620000000a00 */
[----:B------:R-:W-:Y:S01]  /*5610*/  PRMT R0, RZ, 0x654, R0 ;  /* 0x00000654ff007816 */ /* 0x000fe20000000000 */
[----:B------:R-:W-:Y:S01]  /*5620*/  @!PT LDS RZ, [RZ] ;  /* 0x00000000fffff984 */ /* 0x000fe20000000800 */
[----:B------:R-:W-:Y:S01]  /*5630*/  @!PT LDS RZ, [RZ] ;  /* 0x00000000fffff984 */ /* 0x000fe20000000800 */
[----:B------:R-:W-:Y:S01]  /*5640*/  @!PT LDS RZ, [RZ] ;  /* 0x00000000fffff984 */ /* 0x000fe20000000800 */
[----:B------:R-:W-:Y:S01]  /*5650*/  @!PT LDS RZ, [RZ] ;  /* 0x00000000fffff984 */ /* 0x000fe20000000800 */
[----:B------:R2:W-:Y:S06]  /*5660*/  MEMBAR.ALL.CTA ;  /* 0x0000000000007992 */ /* 0x0005ec0000008000 */
[----:B--2---:R-:W2:Y:S01]  /*5670*/  FENCE.VIEW.ASYNC.S ;  /* 0x00000000000073c6 */ /* 0x004ea20000000000 */
[----:B------:R-:W1:Y:S08]  /*5680*/  @!P1 LDC R14, c[0x0][0xb20] ;  /* 0x0002c800ff0e9b82 */ /* 0x000e700000000800 */
[----:B------:R-:W1:Y:S01]  /*5690*/  @!P1 LDC R9, c[0x0][0xb0c] ;  /* 0x0002c300ff099b82 */ /* 0x000e620000000800 */
[----:B--2---:R2:W-:Y:S01]  /*56a0*/  SYNCS.ARRIVE.TRANS64.RED.A1T0 RZ, [R0+URZ], RZ ;  /* 0x000000ff00ff79a7 */ /* 0x0045e200081004ff */
[----:B---3--:R-:W-:Y:S04]  /*56b0*/  LOP3.LUT P4, RZ, R18, 0x1, RZ, 0xc0, !PT ;  /* 0x0000000112ff7812 */ /* 0x008fe8000788c0ff */
[----:B------:R-:W-:Y:S09]  /*56c0*/  P2R R73, PR, RZ, 0x10 ;  /* 0x00000010ff497803 */ /* 0x000ff20000000000 */
[----:B------:R-:W-:Y:S02]  /*56d0*/  @P4 MOV R31, R16 ;  /* 0x00000010001f4202 */ /* 0x000fe40000000f00 */
[----:B------:R-:W-:Y:S01]  /*56e0*/  @P4 LOP3.LUT R29, R17, 0xffff, RZ, 0xc0, !PT ;  /* 0x0000ffff111d4812 */ /* 0x000fe200078ec0ff */
[----:B--2-4-:R-:W-:Y:S06]  /*56f0*/  @!P0 BRA `(.L_x_98) ;  /* 0x0000000000a48947 */ /* 0x014fec0003800000 */
[----:B------:R-:W-:Y:S01]  /*5700*/  IMAD.HI.U32 R36, R62, R25, RZ ;  /* 0x000000193e247227 */ /* 0x000fe200078e00ff */
[----:B------:R-:W-:Y:S02]  /*5710*/  ISETP.NE.AND P0, PT, R24, 0x1, PT ;  /* 0x000000011800780c */ /* 0x000fe40003f05270 */
[----:B------:R-:W-:Y:S01]  /*5720*/  ISETP.NE.AND P2, PT, R26, 0x1, PT ;  /* 0x000000011a00780c */ /* 0x000fe20003f45270 */
[-C--:B------:R-:W-:Y:S01]  /*5730*/  IMAD.HI.U32 R34, R63, R56.reuse, RZ ;  /* 0x000000383f227227 */ /* 0x080fe200078e00ff */
[----:B------:R-:W-:Y:S02]  /*5740*/  SHF.R.U32.HI R37, RZ, R61, R36 ;  /* 0x0000003dff257219 */ /* 0x000fe40000011624 */
[----:B------:R-:W-:Y:S01]  /*5750*/  ISETP.NE.AND P3, PT, R28, 0x1, PT ;  /* 0x000000011c00780c */ /* 0x000fe20003f65270 */
[----:B------:R-:W-:Y:S01]  /*5760*/  IMAD.HI.U32 R40, R29, R25, RZ ;  /* 0x000000191d287227 */ /* 0x000fe200078e00ff */
[----:B------:R-:W-:Y:S02]  /*5770*/  SHF.R.U32.HI R34, RZ, R57, R34 ;  /* 0x00000039ff227219 */ /* 0x000fe40000011622 */
[----:B------:R-:W-:Y:S01]  /*5780*/  SEL R3, R62, R37, !P0 ;  /* 0x000000253e037207 */ /* 0x000fe20004000000 */
[----:B------:R-:W-:Y:S01]  /*5790*/  IMAD.HI.U32 R38, R31, R56, RZ ;  /* 0x000000381f267227 */ /* 0x000fe200078e00ff */
[----:B------:R-:W-:Y:S03]  /*57a0*/  SEL R7, R63, R34, !P3 ;  /* 0x000000223f077207 */ /* 0x000fe60005800000 */
[-C--:B------:R-:W-:Y:S01]  /*57b0*/  IMAD.HI.U32 R34, R3, R22.reuse, RZ ;  /* 0x0000001603227227 */ /* 0x080fe200078e00ff */
[----:B------:R-:W-:Y:S03]  /*57c0*/  SHF.R.U32.HI R38, RZ, R57, R38 ;  /* 0x00000039ff267219 */ /* 0x000fe60000011626 */
[----:B------:R-:W-:Y:S01]  /*57d0*/  IMAD.HI.U32 R36, R7, R22, RZ ;  /* 0x0000001607247227 */ /* 0x000fe200078e00ff */
[----:B------:R-:W-:Y:S02]  /*57e0*/  @P2 SHF.R.U32.HI R3, RZ, R23, R34 ;  /* 0x00000017ff032219 */ /* 0x000fe40000011622 */
[----:B------:R-:W-:Y:S02]  /*57f0*/  SHF.R.U32.HI R34, RZ, R61, R40 ;  /* 0x0000003dff227219 */ /* 0x000fe40000011628 */
[----:B------:R-:W-:Y:S01]  /*5800*/  @P2 SHF.R.U32.HI R7, RZ, R23, R36 ;  /* 0x00000017ff072219 */ /* 0x000fe20000011624 */
[C---:B------:R-:W-:Y:S01]  /*5810*/  IMAD R2, R26.reuse, R3, RZ ;  /* 0x000000031a027224 */ /* 0x040fe200078e02ff */
[----:B------:R-:W-:Y:S02]  /*5820*/  SEL R5, R29, R34, !P0 ;  /* 0x000000221d057207 */ /* 0x000fe40004000000 */
[----:B------:R-:W-:Y:S01]  /*5830*/  SEL R3, R31, R38, !P3 ;  /* 0x000000261f037207 */ /* 0x000fe20005800000 */
[----:B------:R-:W-:Y:S01]  /*5840*/  IMAD R4, R26, R7, RZ ;  /* 0x000000071a047224 */ /* 0x000fe200078e02ff */
[C---:B------:R-:W-:Y:S01]  /*5850*/  ISETP.GE.AND P0, PT, R5.reuse, R2, PT ;  /* 0x000000020500720c */ /* 0x040fe20003f06270 */
[----:B------:R-:W-:Y:S03]  /*5860*/  IMAD.HI.U32 R6, R5, R22, RZ ;  /* 0x0000001605067227 */ /* 0x000fe600078e00ff */
[----:B------:R-:W-:Y:S01]  /*5870*/  ISETP.GE.OR P0, PT, R3, R4, P0 ;  /* 0x000000040300720c */ /* 0x000fe20000706670 */
[----:B------:R-:W-:Y:S01]  /*5880*/  IMAD.MOV R4, RZ, RZ, -R3 ;  /* 0x000000ffff047224 */ /* 0x000fe200078e0a03 */
[-C--:B------:R-:W-:Y:S03]  /*5890*/  SHF.R.U32.HI R6, RZ, R23.reuse, R6 ;  /* 0x00000017ff067219 */ /* 0x080fe60000011606 */
[----:B------:R-:W-:Y:S01]  /*58a0*/  IMAD R31, R28, R4, R31 ;  /* 0x000000041c1f7224 */ /* 0x000fe200078e021f */
[----:B------:R-:W-:Y:S05]  /*58b0*/  SEL R15, R5, R6, !P2 ;  /* 0x00000006050f7207 */ /* 0x000fea0005000000 */
[----:B------:R-:W-:Y:S02]  /*58c0*/  IMAD.MOV R6, RZ, RZ, -R15 ;  /* 0x000000ffff067224 */ /* 0x000fe400078e0a0f */
[C---:B------:R-:W-:Y:S04]  /*58d0*/  @!P0 IMAD.HI.U32 R2, R3.reuse, R22, RZ ;  /* 0x0000001603028227 */ /* 0x040fe800078e00ff */
[----:B------:R-:W-:Y:S01]  /*58e0*/  IMAD R6, R26, R6, R5 ;  /* 0x000000061a067224 */ /* 0x000fe200078e0205 */
[----:B------:R-:W-:Y:S04]  /*58f0*/  @!P0 SHF.R.U32.HI R2, RZ, R23, R2 ;  /* 0x00000017ff028219 */ /* 0x000fe80000011602 */
[----:B------:R-:W-:Y:S02]  /*5900*/  @!P0 SEL R0, R3, R2, !P2 ;  /* 0x0000000203008207 */ /* 0x000fe40005000000 */
[----:B------:R-:W-:Y:S02]  /*5910*/  IADD3 R2, PT, PT, -R5, RZ, RZ ;  /* 0x000000ff05027210 */ /* 0x000fe40007ffe1ff */
[----:B------:R-:W-:Y:S01]  /*5920*/  @!P0 IADD3 R8, PT, PT, R15, -R0, RZ ;  /* 0x800000000f088210 */ /* 0x000fe20007ffe0ff */
[----:B------:R-:W-:Y:S02]  /*5930*/  @!P0 IMAD R0, R7, R6, R0 ;  /* 0x0000000607008224 */ /* 0x000fe400078e0200 */
[----:B------:R-:W-:Y:S02]  /*5940*/  IMAD R29, R24, R2, R29 ;  /* 0x00000002181d7224 */ /* 0x000fe400078e021d */
[----:B------:R-:W-:Y:S02]  /*5950*/  @!P0 IMAD R5, R8, R26, R3 ;  /* 0x0000001a08058224 */ /* 0x000fe400078e0203 */
[----:B------:R-:W-:Y:S04]  /*5960*/  @!P0 IMAD.MOV.U32 R3, RZ, RZ, R0 ;  /* 0x000000ffff038224 */ /* 0x000fe800078e0000 */
[----:B------:R-:W-:Y:S02]  /*5970*/  IMAD R31, R3, R28, R31 ;  /* 0x0000001c031f7224 */ /* 0x000fe400078e021f */
[----:B------:R-:W-:Y:S07]  /*5980*/  IMAD R29, R5, R24, R29 ;  /* 0x00000018051d7224 */ /* 0x000fee00078e021d */
.L_x_98:
[----:B-1----:R-:W-:Y:S01]  /*5990*/  @!P1 ISETP.NE.AND P0, PT, R10, 0x1, PT ;  /* 0x000000010a00980c */ /* 0x002fe20003f05270 */
[----:B------:R-:W-:Y:S01]  /*59a0*/  @!P1 IMAD.HI.U32 R3, R29, R11, RZ ;  /* 0x0000000b1d039227 */ /* 0x000fe200078e00ff */
[----:B------:R-:W-:Y:S01]  /*59b0*/  R2UR UR42, R21 ;  /* 0x00000000152a72ca */ /* 0x000fe200000e0000 */
[----:B------:R-:W-:Y:S01]  /*59c0*/  BSSY.RECONVERGENT B6, `(.L_x_99) ;  /* 0x0000031000067945 */ /* 0x000fe20003800200 */
[----:B------:R-:W-:Y:S01]  /*59d0*/  R2UR UR41, R20 ;  /* 0x00000000142972ca */ /* 0x000fe200000e0000 */
[----:B------:R-:W-:Y:S01]  /*59e0*/  @!P1 IMAD.HI.U32 R0, R31, R12, RZ ;  /* 0x0000000c1f009227 */ /* 0x000fe200078e00ff */
[----:B------:R-:W-:Y:S02]  /*59f0*/  @!P1 SHF.R.U32.HI R2, RZ, R14, R3 ;  /* 0x0000000eff029219 */ /* 0x000fe40000011603 */
[----:B------:R-:W-:Y:S01]  /*5a00*/  @!P1 ISETP.NE.AND P2, PT, R9, 0x1, PT ;  /* 0x000000010900980c */ /* 0x000fe20003f45270 */
[----:B------:R-:W-:Y:S01]  /*5a10*/  VIADD R75, R75, 0x1 ;  /* 0x000000014b4b7836 */ /* 0x000fe20000000000 */
[----:B------:R-:W-:Y:S02]  /*5a20*/  @!P1 SEL R2, R29, R2, !P0 ;  /* 0x000000021d029207 */ /* 0x000fe40004000000 */
[----:B------:R-:W-:Y:S02]  /*5a30*/  @!P1 SHF.R.U32.HI R0, RZ, R13, R0 ;  /* 0x0000000dff009219 */ /* 0x000fe40000011600 */
[----:B------:R-:W-:Y:S01]  /*5a40*/  LOP3.LUT P0, RZ, R66, 0x1b0, RZ, 0xc0, !PT ;  /* 0x000001b042ff7812 */ /* 0x000fe2000780c0ff */
[----:B------:R-:W-:Y:S01]  /*5a50*/  USHF.L.U32 UR42, UR42, 0x6, URZ ;  /* 0x000000062a2a7899 */ /* 0x000fe200080006ff */
[----:B------:R-:W-:Y:S01]  /*5a60*/  @!P1 SEL R3, R31, R0, !P2 ;  /* 0x000000001f039207 */ /* 0x000fe20005000000 */
[----:B------:R-:W-:Y:S01]  /*5a70*/  USHF.L.U32 UR41, UR41, 0x7, URZ ;  /* 0x0000000729297899 */ /* 0x000fe200080006ff */
[----:B------:R-:W-:Y:S03]  /*5a80*/  @P4 SHF.R.U32.HI R67, RZ, 0x10, R17 ;  /* 0x00000010ff434819 */ /* 0x000fe60000011611 */
[----:B------:R-:W-:Y:S02]  /*5a90*/  @!P1 IMAD.IADD R0, R2, 0x1, -R3 ;  /* 0x0000000102009824 */ /* 0x000fe400078e0a03 */
[----:B------:R-:W-:Y:S02]  /*5aa0*/  @!P1 IMAD.IADD R2, R3, 0x1, -R2 ;  /* 0x0000000103029824 */ /* 0x000fe400078e0a02 */
[----:B------:R-:W-:Y:S02]  /*5ab0*/  @!P1 IMAD R31, R0, R9, R31 ;  /* 0x00000009001f9224 */ /* 0x000fe400078e021f */
[----:B------:R-:W-:Y:S01]  /*5ac0*/  @!P1 IMAD R29, R2, R10, R29 ;  /* 0x0000000a021d9224 */ /* 0x000fe200078e021d */
[----:B------:R-:W-:Y:S06]  /*5ad0*/  @!P0 BRA `(.L_x_100) ;  /* 0x00000000007c8947 */ /* 0x000fec0003800000 */
[----:B------:R-:W1:Y:S01]  /*5ae0*/  LDCU.64 UR8, c[0x4][0x80] ;  /* 0x01001000ff0877ac */ /* 0x000e620008000a00 */
[----:B------:R-:W-:Y:S01]  /*5af0*/  MOV R2, 0x0 ;  /* 0x0000000000027802 */ /* 0x000fe20000000f00 */
[----:B------:R-:W-:Y:S02]  /*5b00*/  HFMA2 R12, -RZ, RZ, 0, 5.9604644775390625e-08 ;  /* 0x00000001ff0c7431 */ /* 0x000fe400000001ff */
[----:B------:R-:W-:Y:S01]  /*5b10*/  IMAD.MOV.U32 R8, RZ, RZ, 0x70 ;  /* 0x00000070ff087424 */ /* 0x000fe200078e00ff */
[----:B------:R2:W3:Y:S01]  /*5b20*/  LDC.64 R14, c[0x4][R2] ;  /* 0x01000000020e7b82 */ /* 0x0004e20000000a00 */
[----:B------:R-:W4:Y:S01]  /*5b30*/  LDCU.64 UR6, c[0x4][0x88] ;  /* 0x01001100ff0677ac */ /* 0x000f220008000a00 */
[----:B------:R-:W-:Y:S01]  /*5b40*/  IMAD.MOV.U32 R13, RZ, RZ, RZ ;  /* 0x000000ffff0d7224 */ /* 0x000fe200078e00ff */
[----:B------:R-:W2:Y:S01]  /*5b50*/  LDCU.64 UR4, c[0x4][0x8] ;  /* 0x01000100ff0477ac */ /* 0x000ea20008000a00 */
[----:B-1----:R-:W-:Y:S01]  /*5b60*/  MOV R5, UR9 ;  /* 0x0000000900057c02 */ /* 0x002fe20008000f00 */
[----:B------:R-:W-:Y:S01]  /*5b70*/  IMAD.U32 R4, RZ, RZ, UR8 ;  /* 0x00000008ff047e24 */ /* 0x000fe2000f8e00ff */
[----:B----4-:R-:W-:Y:S01]  /*5b80*/  MOV R7, UR7 ;  /* 0x0000000700077c02 */ /* 0x010fe20008000f00 */
[----:B------:R-:W-:Y:S01]  /*5b90*/  IMAD.U32 R6, RZ, RZ, UR6 ;  /* 0x00000006ff067e24 */ /* 0x000fe2000f8e00ff */
[----:B--2---:R-:W-:Y:S01]  /*5ba0*/  MOV R11, UR5 ;  /* 0x00000005000b7c02 */ /* 0x004fe20008000f00 */
[----:B------:R-:W-:Y:S02]  /*5bb0*/  IMAD.U32 R10, RZ, RZ, UR4 ;  /* 0x00000004ff0a7e24 */ /* 0x000fe4000f8e00ff */
[----:B------:R-:W-:Y:S07]  /*5bc0*/  LEPC R20, `(.L_x_101) ;  /* 0x000000001014794e */ /* 0x000fee0000000000 */
[----:B---3-5:R-:W-:Y:S05]  /*5bd0*/  CALL.ABS.NOINC R14 ;  /* 0x000000000e007343 */ /* 0x028fea0003c00000 */
.L_x_101:
[----:B------:R-:W1:Y:S01]  /*5be0*/  LDCU.64 UR8, c[0x4][0x80] ;  /* 0x01001000ff0877ac */ /* 0x000e620008000a00 */
[----:B------:R-:W2:Y:S01]  /*5bf0*/  LDC.64 R2, c[0x4][R2] ;  /* 0x0100000002027b82 */ /* 0x000ea20000000a00 */
[----:B------:R-:W-:Y:S02]  /*5c00*/  HFMA2 R12, -RZ, RZ, 0, 5.9604644775390625e-08 ;  /* 0x00000001ff0c7431 */ /* 0x000fe400000001ff */
[----:B------:R-:W-:Y:S02]  /*5c10*/  IMAD.MOV.U32 R8, RZ, RZ, 0x70 ;  /* 0x00000070ff087424 */ /* 0x000fe400078e00ff */
[----:B------:R-:W-:Y:S01]  /*5c20*/  IMAD.MOV.U32 R13, RZ, RZ, RZ ;  /* 0x000000ffff0d7224 */ /* 0x000fe200078e00ff */
[----:B------:R-:W3:Y:S01]  /*5c30*/  LDCU.64 UR6, c[0x4][0x88] ;  /* 0x01001100ff0677ac */ /* 0x000ee20008000a00 */
[----:B------:R-:W4:Y:S01]  /*5c40*/  LDCU.64 UR4, c[0x4][0x8] ;  /* 0x01000100ff0477ac */ /* 0x000f220008000a00 */
[----:B-1----:R-:W-:Y:S02]  /*5c50*/  MOV R4, UR8 ;  /* 0x0000000800047c02 */ /* 0x002fe40008000f00 */
[----:B------:R-:W-:Y:S02]  /*5c60*/  MOV R5, UR9 ;  /* 0x0000000900057c02 */ /* 0x000fe40008000f00 */
[----:B---3--:R-:W-:Y:S01]  /*5c70*/  MOV R7, UR7 ;  /* 0x0000000700077c02 */ /* 0x008fe20008000f00 */
[----:B------:R-:W-:Y:S01]  /*5c80*/  IMAD.U32 R6, RZ, RZ, UR6 ;  /* 0x00000006ff067e24 */ /* 0x000fe2000f8e00ff */
[----:B----4-:R-:W-:Y:S01]  /*5c90*/  MOV R11, UR5 ;  /* 0x00000005000b7c02 */ /* 0x010fe20008000f00 */
[----:B------:R-:W-:Y:S02]  /*5ca0*/  IMAD.U32 R10, RZ, RZ, UR4 ;  /* 0x00000004ff0a7e24 */ /* 0x000fe4000f8e00ff */
[----:B------:R-:W-:Y:S07]  /*5cb0*/  LEPC R20, `(.L_x_100) ;  /* 0x000000001014794e */ /* 0x000fee0000000000 */
[----:B--2---:R-:W-:Y:S05]  /*5cc0*/  CALL.ABS.NOINC R2 ;  /* 0x0000000002007343 */ /* 0x004fea0003c00000 */
.L_x_100:
[----:B------:R-:W-:Y:S05]  /*5cd0*/  BSYNC.RECONVERGENT B6 ;  /* 0x0000000000067941 */ /* 0x000fea0003800200 */
.L_x_99:
[----:B------:R-:W-:Y:S01]  /*5ce0*/  ISETP.NE.U32.AND P4, PT, R54, RZ, PT ;  /* 0x000000ff3600720c */ /* 0x000fe20003f85070 */
[----:B------:R-:W-:Y:S01]  /*5cf0*/  UISETP.NE.AND UP2, UPT, UR50, URZ, UPT ;  /* 0x000000ff3200728c */ /* 0x000fe2000bf45270 */
[----:B------:R-:W-:Y:S01]  /*5d00*/  ISETP.NE.U32.AND P2, PT, RZ, UR38, PT ;  /* 0x00000026ff007c0c */ /* 0x000fe2000bf45070 */
[----:B------:R-:W-:Y:S01]  /*5d10*/  UISETP.NE.U32.AND UP1, UPT, UR44, URZ, UPT ;  /* 0x000000ff2c00728c */ /* 0x000fe2000bf25070 */
[----:B------:R-:W-:Y:S01]  /*5d20*/  ISETP.NE.AND.EX P4, PT, R55, RZ, PT, P4 ;  /* 0x000000ff3700720c */ /* 0x000fe20003f85340 */
[----:B------:R-:W-:Y:S01]  /*5d30*/  UPLOP3.LUT UP0, UPT, UPT, UPT, UPT, 0x40, 0x4 ;  /* 0x000000000004789c */ /* 0x000fe20003f0e870 */
[----:B------:R-:W-:Y:S01]  /*5d40*/  ISETP.NE.AND.EX P2, PT, RZ, UR39, PT, P2 ;  /* 0x00000027ff007c0c */ /* 0x000fe2000bf45320 */
[----:B------:R-:W-:Y:S01]  /*5d50*/  UISETP.NE.AND.EX UP1, UPT, UR45, URZ, UPT, UP1 ;  /* 0x000000ff2d00728c */ /* 0x000fe2000bf25310 */
[----:B------:R-:W-:Y:S04]  /*5d60*/  PLOP3.LUT P1, PT, PT, PT, UP2, 0x80, 0x8 ;  /* 0x000000000008781c */ /* 0x000fe80003f2f028 */
[----:B------:R-:W-:Y:S06]  /*5d70*/  @UP2 UPLOP3.LUT UP0, UPT, UPT, UPT, UP1, 0x80, 0x8 ;  /* 0x000000000008289c */ /* 0x000fec0003f0f010 */
[----:B------:R-:W-:Y:S01]  /*5d80*/  PLOP3.LUT P0, PT, PT, PT, UP0, 0x80, 0x8 ;  /* 0x000000000008781c */ /* 0x000fe20003f0f008 */
[----:B------:R-:W-:Y:S01]  /*5d90*/  @!UPT UIADD3 URZ, UPT, UPT, URZ, URZ, URZ ;  /* 0x000000fffffff290 */ /* 0x000fe2000fffe0ff */
[----:B------:R-:W-:Y:S11]  /*5da0*/  BRA.U !UP1, `(.L_x_102) ;  /* 0x0000000109387547 */ /* 0x000ff6000b800000 */
[----:B------:R-:W-:Y:S01]  /*5db0*/  UISETP.NE.U32.AND UP0, UPT, UR38, URZ, UPT ;  /* 0x000000ff2600728c */ /* 0x000fe2000bf05070 */
[----:B------:R-:W-:Y:S02]  /*5dc0*/  HFMA2 R0, -RZ, RZ, 0, 5.9604644775390625e-08 ;  /* 0x00000001ff007431 */ /* 0x000fe400000001ff */
[----:B------:R-:W-:Y:S01]  /*5dd0*/  IMAD.MOV.U32 R59, RZ, RZ, 0x1 ;  /* 0x00000001ff3b7424 */ /* 0x000fe200078e00ff */
[----:B------:R-:W-:Y:S06]  /*5de0*/  UISETP.NE.AND.EX UP0, UPT, UR39, URZ, UPT, UP0 ;  /* 0x000000ff2700728c */ /* 0x000fec000bf05300 */
[----:B------:R-:W-:Y:S05]  /*5df0*/  PLOP3.LUT P3, PT, PT, PT, UP0, 0x80, 0x8 ;  /* 0x000000000008781c */ /* 0x000fea0003f6f008 */
[----:B------:R-:W1:Y:S01]  /*5e00*/  @UP0 LDCU.64 UR6, c[0x0][0x888] ;  /* 0x00011100ff0607ac */ /* 0x000e620008000a00 */
[----:B------:R-:W-:Y:S07]  /*5e10*/  @UP0 UIMAD UR4, UR36, UR44, URZ ;  /* 0x0000002c240402a4 */ /* 0x000fee000f8e02ff */
[----:B------:R-:W-:Y:S01]  /*5e20*/  @!P3 PRMT R59, R0, 0x7610, R59 ;  /* 0x00007610003bb816 */ /* 0x000fe2000000003b */
[----:B-1----:R-:W-:Y:S03]  /*5e30*/  @UP0 UIMAD.WIDE UR6, UR4, 0x4, UR6 ;  /* 0x00000004040608a5 */ /* 0x002fe6000f8e0206 */
[----:B------:R-:W1:Y:S03]  /*5e40*/  @!UP0 LDCU UR4, c[0x0][0x880] ;  /* 0x00011000ff0487ac */ /* 0x000e660008000800 */
[----:B------:R-:W-:Y:S01]  /*5e50*/  IMAD.U32 R2, RZ, RZ, UR6 ;  /* 0x00000006ff027e24 */ /* 0x000fe2000f8e00ff */
[----:B------:R-:W-:Y:S05]  /*5e60*/  MOV R3, UR7 ;  /* 0x0000000700037c02 */ /* 0x000fea0008000f00 */
[----:B-----5:R2:W5:Y:S02]  /*5e70*/  @P3 LDG.E R35, desc[UR46][R2.64] ;  /* 0x0000002e02233981 */ /* 0x020564000c1e1900 */
[----:B-12---:R-:W-:Y:S02]  /*5e80*/  @!P3 IMAD.U32 R35, RZ, RZ, UR4 ;  /* 0x00000004ff23be24 */ /* 0x006fe4000f8e00ff */
.L_x_102:
[----:B------:R-:W-:Y:S05]  /*5e90*/  @!P4 BRA `(.L_x_103) ;  /* 0x000000000020c947 */ /* 0x000fea0003800000 */
[----:B------:R-:W-:Y:S04]  /*5ea0*/  ISETP.NE.U32.AND P3, PT, R52, RZ, PT ;  /* 0x000000ff3400720c */ /* 0x000fe80003f65070 */
[----:B------:R-:W-:Y:S11]  /*5eb0*/  ISETP.NE.AND.EX P3, PT, R53, RZ, PT, P3 ;  /* 0x000000ff3500720c */ /* 0x000ff60003f65330 */
[----:B------:R-:W-:Y:S02]  /*5ec0*/  @!UPT UIADD3 URZ, UPT, UPT, URZ, URZ, URZ ;  /* 0x000000fffffff290 */ /* 0x000fe4000fffe0ff */
[----:B------:R-:W1:Y:S01]  /*5ed0*/  @P3 LDC.64 R2, c[0x0][0x8a8] ;  /* 0x00022a00ff023b82 */ /* 0x000e620000000a00 */
[----:B------:R-:W-:Y:S04]  /*5ee0*/  @P3 IMAD R0, R54, UR36, RZ ;  /* 0x0000002436003c24 */ /* 0x000fe8000f8e02ff */
[----:B-1----:R-:W-:Y:S05]  /*5ef0*/  @P3 IMAD.WIDE R2, R0, 0x4, R2 ;  /* 0x0000000400023825 */ /* 0x002fea00078e0202 */
[----:B-----5:R1:W5:Y:S02]  /*5f00*/  @P3 LDG.E R33, desc[UR46][R2.64] ;  /* 0x0000002e02213981 */ /* 0x020364000c1e1900 */
[----:B-1----:R-:W2:Y:S02]  /*5f10*/  @!P3 LDC R33, c[0x0][0x8a0] ;  /* 0x00022800ff21bb82 */ /* 0x002ea40000000800 */
.L_x_103:
[----:B-----5:R-:W-:Y:S01]  /*5f20*/  FSETP.NEU.AND P3, PT, R35, RZ, PT ;  /* 0x000000ff2300720b */ /* 0x020fe20003f6d000 */
[----:B------:R-:W-:Y:S01]  /*5f30*/  IMAD.SHL.U32 R80, R64, 0x2, RZ ;  /* 0x0000000240507824 */ /* 0x000fe200078e00ff */
[----:B------:R-:W-:Y:S01]  /*5f40*/  SEL R7, RZ, 0xffffffff, P2 ;  /* 0xffffffffff077807 */ /* 0x000fe20001000000 */
[----:B------:R-:W-:Y:S01]  /*5f50*/  BSSY B1, `(.L_x_104) ;  /* 0x0000036000017945 */ /* 0x000fe20003800000 */
[----:B------:R-:W-:Y:S01]  /*5f60*/  @P1 LOP3.LUT P2, RZ, R59, 0xff, RZ, 0xc0, !PT ;  /* 0x000000ff3bff1812 */ /* 0x000fe2000784c0ff */
[----:B------:R-:W-:Y:S01]  /*5f70*/  VIADD R78, R80, UR48 ;  /* 0x00000030504e7c36 */ /* 0x000fe20008000000 */
[----:B------:R-:W-:Y:S01]  /*5f80*/  @P1 SEL R2, RZ, 0xffffffff, P3 ;  /* 0xffffffffff021807 */ /* 0x000fe20001800000 */
[----:B------:R-:W-:Y:S01]  /*5f90*/  IMAD.MOV.U32 R81, RZ, RZ, 0x1 ;  /* 0x00000001ff517424 */ /* 0x000fe200078e00ff */
[----:B------:R-:W-:Y:S01]  /*5fa0*/  LOP3.LUT R70, R70, 0x1, RZ, 0x3c, !PT ;  /* 0x0000000146467812 */ /* 0x000fe200078e3cff */
[----:B------:R-:W-:Y:S01]  /*5fb0*/  IMAD.MOV.U32 R39, RZ, RZ, RZ ;  /* 0x000000ffff277224 */ /* 0x000fe200078e00ff */
[----:B------:R-:W-:Y:S02]  /*5fc0*/  @P0 SEL R2, R7, R2, !P2 ;  /* 0x0000000207020207 */ /* 0x000fe40005000000 */
[----:B------:R-:W-:Y:S02]  /*5fd0*/  CS2R R50, SRZ ;  /* 0x0000000000327805 */ /* 0x000fe4000001ff00 */
[----:B------:R-:W-:Y:S02]  /*5fe0*/  LEA R79, R30, UR48, 0x3 ;  /* 0x000000301e4f7c11 */ /* 0x000fe4000f8e18ff */
[----:B------:R-:W-:Y:S02]  /*5ff0*/  CS2R R48, SRZ ;  /* 0x0000000000307805 */ /* 0x000fe4000001ff00 */
[----:B------:R-:W-:Y:S02]  /*6000*/  @P1 LOP3.LUT R2, R2, 0x1, RZ, 0xc0, !PT ;  /* 0x0000000102021812 */ /* 0x000fe400078ec0ff */
[----:B------:R-:W-:Y:S02]  /*6010*/  CS2R R42, SRZ ;  /* 0x00000000002a7805 */ /* 0x000fe4000001ff00 */
[----:B------:R-:W-:Y:S02]  /*6020*/  SHF.L.U32 R0, R69, 0x1f, RZ ;  /* 0x0000001f45007819 */ /* 0x000fe400000006ff */
[----:B------:R-:W-:Y:S02]  /*6030*/  CS2R R40, SRZ ;  /* 0x0000000000287805 */ /* 0x000fe4000001ff00 */
[----:B------:R-:W-:Y:S01]  /*6040*/  ISETP.NE.U32.OR P5, PT, R2, 0x1, !P1 ;  /* 0x000000010200780c */ /* 0x000fe20004fa5470 */
[----:B------:R-:W-:Y:S01]  /*6050*/  IMAD.IADD R77, R71, 0x1, R78 ;  /* 0x00000001474d7824 */ /* 0x000fe200078e024e */
[----:B------:R-:W-:Y:S02]  /*6060*/  PLOP3.LUT P2, PT, PT, PT, UP1, 0x80, 0x8 ;  /* 0x000000000008781c */ /* 0x000fe40003f4f018 */
[----:B------:R-:W-:Y:S02]  /*6070*/  LEA.HI R5, R30, R30, RZ, 0x1 ;  /* 0x0000001e1e057211 */ /* 0x000fe400078f08ff */
[----:B------:R-:W-:Y:S02]  /*6080*/  LOP3.LUT P4, R74, R59, 0xff, RZ, 0xc0, !PT ;  /* 0x000000ff3b4a7812 */ /* 0x000fe4000788c0ff */
[----:B------:R-:W-:Y:S01]  /*6090*/  SEL R2, RZ, 0xffffffff, P3 ;  /* 0xffffffffff027807 */ /* 0x000fe20001800000 */
[C---:B------:R-:W-:Y:S01]  /*60a0*/  IMAD.SHL.U32 R3, R5.reuse, 0x40, RZ ;  /* 0x0000004005037824 */ /* 0x040fe200078e00ff */
[----:B------:R-:W-:Y:S02]  /*60b0*/  LOP3.LUT R5, R5, 0xffe, RZ, 0xc0, !PT ;  /* 0x00000ffe05057812 */ /* 0x000fe400078ec0ff */
[----:B------:R-:W-:Y:S02]  /*60c0*/  P2R R76, PR, RZ, 0x20 ;  /* 0x00000020ff4c7803 */ /* 0x000fe40000000000 */
[----:B------:R-:W-:Y:S01]  /*60d0*/  @P5 SHF.L.U32 R4, R70, 0x1f, RZ ;  /* 0x0000001f46045819 */ /* 0x000fe200000006ff */
[----:B------:R-:W-:Y:S01]  /*60e0*/  IMAD.IADD R34, R30, 0x1, -R5 ;  /* 0x000000011e227824 */ /* 0x000fe200078e0a05 */
[----:B------:R-:W-:Y:S02]  /*60f0*/  @P2 SEL R2, R7, R2, !P4 ;  /* 0x0000000207022207 */ /* 0x000fe40006000000 */
[----:B------:R-:W1:Y:S01]  /*6100*/  @P5 SYNCS.PHASECHK.TRANS64.TRYWAIT P1, [UR48+0x110], R4 ;  /* 0x00011004ff0055a7 */ /* 0x000e620008021130 */
[----:B------:R-:W-:Y:S02]  /*6110*/  LOP3.LUT R3, R3, 0xffffff80, RZ, 0xc0, !PT ;  /* 0xffffff8003037812 */ /* 0x000fe400078ec0ff */
[----:B------:R-:W-:Y:S03]  /*6120*/  LOP3.LUT R2, R2, 0x1, RZ, 0xc0, !PT ;  /* 0x0000000102027812 */ /* 0x000fe600078ec0ff */
[----:B------:R-:W-:Y:S01]  /*6130*/  IMAD.IADD R3, R32, 0x1, R3 ;  /* 0x0000000120037824 */ /* 0x000fe200078e0203 */
[----:B------:R-:W-:Y:S03]  /*6140*/  ISETP.NE.U32.AND P2, PT, R2, 0x1, PT ;  /* 0x000000010200780c */ /* 0x000fe60003f45070 */
[----:B------:R-:W-:Y:S01]  /*6150*/  IMAD R34, R34, 0x100000, R3 ;  /* 0x0010000022227824 */ /* 0x000fe200078e0203 */
[----:B------:R-:W-:Y:S01]  /*6160*/  P2R R82, PR, RZ, 0x4 ;  /* 0x00000004ff527803 */ /* 0x000fe20000000000 */
[----:B------:R3:W4:Y:S01]  /*6170*/  SYNCS.PHASECHK.TRANS64.TRYWAIT P0, [R79+URZ+0x180], R0 ;  /* 0x000180004f0075a7 */ /* 0x00072200080011ff */
[----:B-1----:R-:W-:Y:S01]  /*6180*/  @P5 SEL R81, RZ, 0x1, !P1 ;  /* 0x00000001ff515807 */ /* 0x002fe20004800000 */
[----:B---3--:R-:W-:Y:S06]  /*6190*/  @!P5 BRA `(.L_x_105) ;  /* 0x000000000044d947 */ /* 0x008fec0003800000 */
[----:B------:R-:W-:Y:S01]  /*61a0*/  IMAD.MOV.U32 R50, RZ, RZ, RZ ;  /* 0x000000ffff327224 */ /* 0x000fe200078e00ff */
[----:B------:R-:W-:Y:S01]  /*61b0*/  ISETP.NE.AND P1, PT, R81, RZ, PT ;  /* 0x000000ff5100720c */ /* 0x000fe20003f25270 */
[----:B------:R-:W-:Y:S01]  /*61c0*/  BSSY B0, `(.L_x_106) ;  /* 0x0000008000007945 */ /* 0x000fe20003800000 */
[----:B------:R-:W-:Y:S02]  /*61d0*/  CS2R R42, SRZ ;  /* 0x00000000002a7805 */ /* 0x000fe4000001ff00 */
[----:B------:R-:W-:Y:S02]  /*61e0*/  CS2R R40, SRZ ;  /* 0x0000000000287805 */ /* 0x000fe4000001ff00 */
[----:B------:R-:W-:Y:S07]  /*61f0*/  CS2R R48, SRZ ;  /* 0x0000000000307805 */ /* 0x000fee000001ff00 */
[----:B------:R-:W-:Y:S05]  /*6200*/  @P1 BRA `(.L_x_107) ;  /* 0x00000000000c1947 */ /* 0x000fea0003800000 */
[----:B------:R-:W-:Y:S04]  /*6210*/  SHF.L.U32 R3, R70, 0x1f, RZ ;  /* 0x0000001f46037819 */ /* 0x000fe800000006ff */
[----:B------:R-:W1:Y:S02]  /*6220*/  SYNCS.PHASECHK.TRANS64.TRYWAIT P1, [UR48+0x110], R3 ;  /* 0x00011003ff0075a7 */ /* 0x000e640008021130 */
[----:B-1----:R-:W-:Y:S05]  /*6230*/  @!P1 BRA `(.L_x_108) ;  /* 0x0000003000d49947 */ /* 0x002fea0003800000 */
.L_x_107:
[----:B------:R-:W-:Y:S05]  /*6240*/  BSYNC B0 ;  /* 0x0000000000007941 */ /* 0x000fea0003800000 */
.L_x_106:
[----:B------:R-:W-:Y:S01]  /*6250*/  ISETP.NE.AND P1, PT, R82, RZ, PT ;  /* 0x000000ff5200720c */ /* 0x000fe20003f25270 */
[----:B------:R-:W-:Y:S11]  /*6260*/  HFMA2 R39, -RZ, RZ, 0, 5.9604644775390625e-08 ;  /* 0x00000001ff277431 */ /* 0x000ff600000001ff */
[----:B------:R-:W-:Y:S01]  /*6270*/  @!UPT UIADD3 URZ, UPT, UPT, URZ, URZ, URZ ;  /* 0x000000fffffff290 */ /* 0x000fe2000fffe0ff */
[----:B------:R-:W-:Y:S05]  /*6280*/  @P1 WARPSYNC.ALL ;  /* 0x0000000000001948 */ /* 0x000fea0003800000 */
[----:B------:R3:W1:Y:S04]  /*6290*/  @P1 LDSM.16.M88.4 R40, [R80+UR48+0x400] ;  /* 0x000400305028183b */ /* 0x0006680008000200 */
[----:B------:R3:W1:Y:S02]  /*62a0*/  @P1 LDSM.16.M88.4 R48, [R77+0x400] ;  /* 0x000400004d30183b */ /* 0x0006640000000200 */
.L_x_105:
[----:B------:R-:W-:Y:S05]  /*62b0*/  BSYNC B1 ;  /* 0x0000000000017941 */ /* 0x000fea0003800000 */
.L_x_104:
[----:B-1----:R-:W-:Y:S04]  /*62c0*/  SHF.R.U32.HI R2, RZ, 0x15, R34 ;  /* 0x00000015ff027819 */ /* 0x002fe80000011622 */
[----:B------:R-:W-:Y:S01]  /*62d0*/  LOP3.LUT P1, RZ, R2, 0x3, R65, 0x48, !PT ;  /* 0x0000000302ff7812 */ /* 0x000fe20007824841 */
[----:B------:R-:W-:Y:S01]  /*62e0*/  @!UPT UIADD3 URZ, UPT, UPT, URZ, URZ, URZ ;  /* 0x000000fffffff290 */ /* 0x000fe2000fffe0ff */
[----:B----4-:R-:W-:Y:S11]  /*62f0*/  @P0 BRA `(.L_x_109) ;  /* 0x0000000000080947 */ /* 0x010ff60003800000 */
[----:B------:R-:W1:Y:S02]  /*6300*/  SYNCS.PHASECHK.TRANS64.TRYWAIT P0, [R79+URZ+0x180], R0 ;  /* 0x000180004f0075a7 */ /* 0x000e6400080011ff */
[----:B-1----:R-:W-:Y:S05]  /*6310*/  @!P0 BRA `(.L_x_110) ;  /* 0x0000003000b48947 */ /* 0x002fea0003800000 */
.L_x_109:
[----:B------:R-:W-:Y:S05]  /*6320*/  @!P1 BRA `(.L_x_111) ;  /* 0x0000000000409947 */ /* 0x000fea0003800000 */
[----:B------:R-:W4:Y:S01]  /*6330*/  LDCU.64 UR8, c[0x4][0x70] ;  /* 0x01000e00ff0877ac */ /* 0x000f220008000a00 */
[----:B------:R-:W-:Y:S01]  /*6340*/  MOV R3, 0x0 ;  /* 0x0000000000037802 */ /* 0x000fe20000000f00 */
[----:B------:R-:W-:Y:S02]  /*6350*/  HFMA2 R12, -RZ, RZ, 0, 5.9604644775390625e-08 ;  /* 0x00000001ff0c7431 */ /* 0x000fe400000001ff */
[----:B------:R-:W-:Y:S02]  /*6360*/  IMAD.MOV.U32 R8, RZ, RZ, 0x192 ;  /* 0x00000192ff087424 */ /* 0x000fe400078e00ff */
[----:B------:R-:W-:Y:S01]  /*6370*/  IMAD.MOV.U32 R13, RZ, RZ, RZ ;  /* 0x000000ffff0d7224 */ /* 0x000fe200078e00ff */
[----:B------:R-:W5:Y:S01]  /*6380*/  LDCU.64 UR6, c[0x4][0x78] ;  /* 0x01000f00ff0677ac */ /* 0x000f620008000a00 */
[----:B------:R-:W1:Y:S01]  /*6390*/  LDC.64 R2, c[0x4][R3] ;  /* 0x0100000003027b82 */ /* 0x000e620000000a00 */
[----:B------:R-:W2:Y:S01]  /*63a0*/  LDCU.64 UR4, c[0x4][0x10] ;  /* 0x01000200ff0477ac */ /* 0x000ea20008000a00 */
[----:B----4-:R-:W-:Y:S01]  /*63b0*/  MOV R5, UR9 ;  /* 0x0000000900057c02 */ /* 0x010fe20008000f00 */
[----:B------:R-:W-:Y:S01]  /*63c0*/  IMAD.U32 R4, RZ, RZ, UR8 ;  /* 0x00000008ff047e24 */ /* 0x000fe2000f8e00ff */
[----:B-----5:R-:W-:Y:S01]  /*63d0*/  MOV R7, UR7 ;  /* 0x0000000700077c02 */ /* 0x020fe20008000f00 */
[----:B------:R-:W-:Y:S01]  /*63e0*/  IMAD.U32 R6, RZ, RZ, UR6 ;  /* 0x00000006ff067e24 */ /* 0x000fe2000f8e00ff */
[----:B--2---:R-:W-:Y:S01]  /*63f0*/  MOV R11, UR5 ;  /* 0x00000005000b7c02 */ /* 0x004fe20008000f00 */
[----:B------:R-:W-:Y:S02]  /*6400*/  IMAD.U32 R10, RZ, RZ, UR4 ;  /* 0x00000004ff0a7e24 */ /* 0x000fe4000f8e00ff */
[----:B------:R-:W-:Y:S07]  /*6410*/  LEPC R20, `(.L_x_111) ;  /* 0x000000001014794e */ /* 0x000fee0000000000 */
[----:B-1-3--:R-:W-:Y:S05]  /*6420*/  CALL.ABS.NOINC R2 ;  /* 0x0000000002007343 */ /* 0x00afea0003c00000 */
.L_x_111:
[----:B------:R-:W-:Y:S05]  /*6430*/  WARPSYNC.ALL ;  /* 0x0000000000007948 */ /* 0x000fea0003800000 */
[----:B------:R-:W-:Y:S01]  /*6440*/  R2UR UR4, R34 ;  /* 0x00000000220472ca */ /* 0x000fe200000e0000 */
[--C-:B------:R-:W-:Y:S01]  /*6450*/  HADD2.F32 R20, -RZ, R40.reuse.H0_H0 ;  /* 0x20000028ff147230 */ /* 0x100fe20000004100 */
[----:B------:R-:W-:Y:S01]  /*6460*/  ISETP.NE.AND P0, PT, R72, RZ, PT ;  /* 0x000000ff4800720c */ /* 0x000fe20003f05270 */
[----:B------:R-:W-:Y:S01]  /*6470*/  HADD2.F32 R21, -RZ, R40.H1_H1 ;  /* 0x30000028ff157230 */ /* 0x000fe20000004100 */
[----:B------:R-:W-:Y:S01]  /*6480*/  BSSY.RECONVERGENT B0, `(.L_x_112) ;  /* 0x000004c000007945 */ /* 0x000fe20003800200 */
[----:B------:R-:W-:Y:S02]  /*6490*/  HADD2.F32 R36, -RZ, R41.H1_H1 ;  /* 0x30000029ff247230 */ /* 0x000fe40000004100 */
[----:B------:R-:W-:Y:S02]  /*64a0*/  HADD2.F32 R37, -RZ, R43.H0_H0 ;  /* 0x2000002bff257230 */ /* 0x000fe40000004100 */
[----:B------:R-:W-:Y:S04]  /*64b0*/  HADD2.F32 R38, -RZ, R51.H1_H1 ;  /* 0x30000033ff267230 */ /* 0x000fe80000004100 */
[----:B------:R-:W1:Y:S02]  /*64c0*/  LDTM.16dp256bit.x4 R4, tmem[UR4] ;  /* 0x00000004000479ee */ /* 0x000e640008120000 */
[C---:B-12---:R-:W-:Y:S01]  /*64d0*/  FMUL R0, R33.reuse, R4 ;  /* 0x0000000421007220 */ /* 0x046fe20000400000 */
[C---:B------:R-:W-:Y:S01]  /*64e0*/  FMUL R2, R33.reuse, R5 ;  /* 0x0000000521027220 */ /* 0x040fe20000400000 */
[C---:B------:R-:W-:Y:S01]  /*64f0*/  FMUL R3, R33.reuse, R6 ;  /* 0x0000000621037220 */ /* 0x040fe20000400000 */
[----:B------:R-:W-:Y:S01]  /*6500*/  FMUL R7, R33, R7 ;  /* 0x0000000721077220 */ /* 0x000fe20000400000 */
[C---:B------:R-:W-:Y:S01]  /*6510*/  FFMA R0, R35.reuse, R20, R0 ;  /* 0x0000001423007223 */ /* 0x040fe20000000000 */
[----:B------:R-:W-:Y:S02]  /*6520*/  HADD2.F32 R20, -RZ, R41.H0_H0 ;  /* 0x20000029ff147230 */ /* 0x000fe40000004100 */
[----:B------:R-:W-:Y:S01]  /*6530*/  FFMA R2, R35, R21, R2 ;  /* 0x0000001523027223 */ /* 0x000fe20000000002 */
[--C-:B------:R-:W-:Y:S02]  /*6540*/  HADD2.F32 R21, -RZ, R42.reuse.H0_H0 ;  /* 0x2000002aff157230 */ /* 0x100fe40000004100 */
[C---:B------:R-:W-:Y:S01]  /*6550*/  FMUL R4, R33.reuse, R8 ;  /* 0x0000000821047220 */ /* 0x040fe20000400000 */
[----:B------:R-:W-:Y:S01]  /*6560*/  FMUL R5, R33, R9 ;  /* 0x0000000921057220 */ /* 0x000fe20000400000 */
[C---:B------:R-:W-:Y:S01]  /*6570*/  FFMA R3, R35.reuse, R20, R3 ;  /* 0x0000001423037223 */ /* 0x040fe20000000003 */
[----:B------:R-:W-:Y:S01]  /*6580*/  HADD2.F32 R20, -RZ, R42.H1_H1 ;  /* 0x3000002aff147230 */ /* 0x000fe20000004100 */
[----:B------:R-:W-:Y:S01]  /*6590*/  F2FP.F16.F32.PACK_AB R44, R2, R0 ;  /* 0x00000000022c723e */ /* 0x000fe200000000ff */
[C---:B------:R-:W-:Y:S01]  /*65a0*/  FFMA R7, R35.reuse, R36, R7 ;  /* 0x0000002423077223 */ /* 0x040fe20000000007 */
[----:B------:R-:W-:Y:S01]  /*65b0*/  FFMA R4, R35, R21, R4 ;  /* 0x0000001523047223 */ /* 0x000fe20000000004 */
[----:B------:R-:W-:Y:S01]  /*65c0*/  FMUL R6, R33, R10 ;  /* 0x0000000a21067220 */ /* 0x000fe20000400000 */
[----:B------:R-:W-:Y:S02]  /*65d0*/  HADD2.F32 R36, -RZ, R43.H1_H1 ;  /* 0x3000002bff247230 */ /* 0x000fe40000004100 */
[----:B------:R-:W-:Y:S01]  /*65e0*/  FFMA R5, R35, R20, R5 ;  /* 0x0000001423057223 */ /* 0x000fe20000000005 */
[----:B------:R-:W-:Y:S01]  /*65f0*/  FMUL R11, R33, R11 ;  /* 0x0000000b210b7220 */ /* 0x000fe20000400000 */
[----:B------:R-:W-:Y:S01]  /*6600*/  FFMA R6, R35, R37, R6 ;  /* 0x0000002523067223 */ /* 0x000fe20000000006 */
[--C-:B------:R-:W-:Y:S02]  /*6610*/  HADD2.F32 R20, -RZ, R48.reuse.H0_H0 ;  /* 0x20000030ff147230 */ /* 0x100fe40000004100 */
[----:B------:R-:W-:Y:S01]  /*6620*/  FMUL R8, R33, R12 ;  /* 0x0000000c21087220 */ /* 0x000fe20000400000 */
[----:B------:R-:W-:Y:S01]  /*6630*/  FFMA R11, R35, R36, R11 ;  /* 0x00000024230b7223 */ /* 0x000fe2000000000b */
[----:B------:R-:W-:Y:S02]  /*6640*/  HADD2.F32 R36, -RZ, R48.H1_H1 ;  /* 0x30000030ff247230 */ /* 0x000fe40000004100 */
[C---:B------:R-:W-:Y:S01]  /*6650*/  FMUL R9, R33.reuse, R13 ;  /* 0x0000000d21097220 */ /* 0x040fe20000400000 */
[--C-:B------:R-:W-:Y:S02]  /*6660*/  HADD2.F32 R21, -RZ, R49.reuse.H0_H0 ;  /* 0x20000031ff157230 */ /* 0x100fe40000004100 */
[----:B------:R-:W-:Y:S01]  /*6670*/  FMUL R10, R33, R14 ;  /* 0x0000000e210a7220 */ /* 0x000fe20000400000 */
[C---:B------:R-:W-:Y:S01]  /*6680*/  FFMA R8, R35.reuse, R20, R8 ;  /* 0x0000001423087223 */ /* 0x040fe20000000008 */
[C---:B------:R-:W-:Y:S01]  /*6690*/  FFMA R9, R35.reuse, R36, R9 ;  /* 0x0000002423097223 */ /* 0x040fe20000000009 */
[----:B------:R-:W-:Y:S02]  /*66a0*/  HADD2.F32 R20, -RZ, R49.H1_H1 ;  /* 0x30000031ff147230 */ /* 0x000fe40000004100 */
[----:B------:R-:W-:Y:S01]  /*66b0*/  FFMA R10, R35, R21, R10 ;  /* 0x00000015230a7223 */ /* 0x000fe2000000000a */
[C---:B------:R-:W-:Y:S01]  /*66c0*/  FMUL R15, R33.reuse, R15 ;  /* 0x0000000f210f7220 */ /* 0x040fe20000400000 */
[--C-:B------:R-:W-:Y:S02]  /*66d0*/  HADD2.F32 R21, -RZ, R50.reuse.H0_H0 ;  /* 0x20000032ff157230 */ /* 0x100fe40000004100 */
[C---:B------:R-:W-:Y:S01]  /*66e0*/  FMUL R12, R33.reuse, R16 ;  /* 0x00000010210c7220 */ /* 0x040fe20000400000 */
[----:B------:R-:W-:Y:S02]  /*66f0*/  HADD2.F32 R36, -RZ, R50.H1_H1 ;  /* 0x30000032ff247230 */ /* 0x000fe40000004100 */
[C---:B------:R-:W-:Y:S01]  /*6700*/  FMUL R13, R33.reuse, R17 ;  /* 0x00000011210d7220 */ /* 0x040fe20000400000 */
[----:B------:R-:W-:Y:S02]  /*6710*/  HADD2.F32 R37, -RZ, R51.H0_H0 ;  /* 0x20000033ff257230 */ /* 0x000fe40000004100 */
[----:B------:R-:W-:Y:S01]  /*6720*/  FMUL R14, R33, R18 ;  /* 0x00000012210e7220 */ /* 0x000fe20000400000 */
[----:B------:R-:W-:Y:S01]  /*6730*/  FFMA R15, R35, R20, R15 ;  /* 0x00000014230f7223 */ /* 0x000fe2000000000f */
[----:B------:R-:W-:Y:S01]  /*6740*/  FMUL R19, R33, R19 ;  /* 0x0000001321137220 */ /* 0x000fe20000400000 */
[C---:B------:R-:W-:Y:S01]  /*6750*/  FFMA R12, R35.reuse, R21, R12 ;  /* 0x00000015230c7223 */ /* 0x040fe2000000000c */
[C---:B------:R-:W-:Y:S01]  /*6760*/  FFMA R13, R35.reuse, R36, R13 ;  /* 0x00000024230d7223 */ /* 0x040fe2000000000d */
[C---:B------:R-:W-:Y:S01]  /*6770*/  FFMA R14, R35.reuse, R37, R14 ;  /* 0x00000025230e7223 */ /* 0x040fe2000000000e */
[----:B------:R-:W-:Y:S01]  /*6780*/  FFMA R19, R35, R38, R19 ;  /* 0x0000002623137223 */ /* 0x000fe20000000013 */
[----:B------:R-:W-:Y:S02]  /*6790*/  F2FP.F16.F32.PACK_AB R45, R7, R3 ;  /* 0x00000003072d723e */ /* 0x000fe400000000ff */
[----:B------:R-:W-:Y:S02]  /*67a0*/  F2FP.F16.F32.PACK_AB R46, R5, R4 ;  /* 0x00000004052e723e */ /* 0x000fe400000000ff */
[----:B------:R-:W-:Y:S02]  /*67b0*/  F2FP.F16.F32.PACK_AB R47, R11, R6 ;  /* 0x000000060b2f723e */ /* 0x000fe400000000ff */
[----:B------:R-:W-:Y:S02]  /*67c0*/  F2FP.F16.F32.PACK_AB R84, R9, R8 ;  /* 0x000000080954723e */ /* 0x000fe400000000ff */
[----:B------:R-:W-:Y:S01]  /*67d0*/  F2FP.F16.F32.PACK_AB R85, R15, R10 ;  /* 0x0000000a0f55723e */ /* 0x000fe200000000ff */
[----:B------:R1:W-:Y:S01]  /*67e0*/  STSM.16.M88.4 [R78+0x400], R44 ;  /* 0x0004002c4e007844 */ /* 0x0003e20000000200 */
[----:B------:R-:W-:Y:S02]  /*67f0*/  F2FP.F16.F32.PACK_AB R86, R13, R12 ;  /* 0x0000000c0d56723e */ /* 0x000fe400000000ff */
[----:B------:R-:W-:Y:S05]  /*6800*/  F2FP.F16.F32.PACK_AB R87, R19, R14 ;  /* 0x0000000e1357723e */ /* 0x000fea00000000ff */
[----:B------:R1:W-:Y:S01]  /*6810*/  STSM.16.M88.4 [R77+0x400], R84 ;  /* 0x000400544d007844 */ /* 0x0003e20000000200 */
[----:B------:R-:W-:Y:S01]  /*6820*/  @!PT LDS RZ, [RZ] ;  /* 0x00000000fffff984 */ /* 0x000fe20000000800 */
[----:B------:R-:W-:Y:S01]  /*6830*/  @!PT LDS RZ, [RZ] ;  /* 0x00000000fffff984 */ /* 0x000fe20000000800 */
[----:B------:R-:W-:Y:S01]  /*6840*/  @!PT LDS RZ, [RZ] ;  /* 0x00000000fffff984 */ /* 0x000fe20000000800 */
[----:B------:R-:W-:Y:S01]  /*6850*/  @!PT LDS RZ, [RZ] ;  /* 0x00000000fffff984 */ /* 0x000fe20000000800 */
[----:B------:R2:W-:Y:S07]  /*6860*/  MEMBAR.ALL.CTA ;  /* 0x0000000000007992 */ /* 0x0005ee0000008000 */
[----:B--2---:R-:W2:Y:S02]  /*6870*/  FENCE.VIEW.ASYNC.S ;  /* 0x00000000000073c6 */ /* 0x004ea40000000000 */
[----:B--2---:R-:W-:Y:S06]  /*6880*/  BAR.SYNC.DEFER_BLOCKING 0x1, 0x80 ;  /* 0x0042000000007b1d */ /* 0x004fec0000010000 */
[----:B------:R-:W-:Y:S05]  /*6890*/  @P0 BRA `(.L_x_113) ;  /* 0x0000000000280947 */ /* 0x000fea0003800000 */
[----:B------:R-:W-:Y:S02]  /*68a0*/  UIADD3 UR4, UPT, UPT, UR48, 0x400, URZ ;  /* 0x0000040030047890 */ /* 0x000fe4000fffe0ff */
[----:B------:R-:W-:Y:S01]  /*68b0*/  UIADD3 UR6, UP0, UPT, UR52, 0x680, URZ ;  /* 0x0000068034067890 */ /* 0x000fe2000ff1e0ff */
[----:B------:R-:W-:Y:S03]  /*68c0*/  UMOV UR43, UR36 ;  /* 0x00000024002b7c82 */ /* 0x000fe60008000000 */
[----:B------:R-:W-:Y:S01]  /*68d0*/  MOV R66, UR4 ;  /* 0x0000000400427c02 */ /* 0x000fe20008000f00 */
[----:B------:R-:W-:Y:S03]  /*68e0*/  UIADD3.X UR7, UPT, UPT, URZ, UR53, URZ, UP0, !UPT ;  /* 0x00000035ff077290 */ /* 0x000fe600087fe4ff */
[----:B------:R-:W-:Y:S11]  /*68f0*/  R2UR UR40, R66 ;  /* 0x00000000422872ca */ /* 0x000ff600000e0000 */
[----:B------:R-:W-:Y:S02]  /*6900*/  @!UPT UIADD3 URZ, UPT, UPT, URZ, URZ, URZ ;  /* 0x000000fffffff290 */ /* 0x000fe4000fffe0ff */
[----:B------:R2:W-:Y:S01]  /*6910*/  UTMASTG.3D [UR40], [UR6] ;  /* 0x00000028060073b5 */ /* 0x0005e20008010000 */
[----:B------:R0:W-:Y:S01]  /*6920*/  UTMACMDFLUSH ;  /* 0x00000000000079b7 */ /* 0x0001e20000000000 */
[----:B--2---:R-:W-:Y:S04]  /*6930*/  DEPBAR.LE SB0, 0x1 ;  /* 0x000080400000791a */ /* 0x004fe80000000000 */
.L_x_113:
[----:B------:R-:W-:Y:S05]  /*6940*/  BSYNC.RECONVERGENT B0 ;  /* 0x0000000000007941 */ /* 0x000fea0003800200 */
.L_x_112:
[----:B------:R-:W-:Y:S01]  /*6950*/  BAR.SYNC.DEFER_BLOCKING 0x1, 0x80 ;  /* 0x0042000000007b1d */ /* 0x000fe20000010000 */
[----:B------:R-:W-:Y:S01]  /*6960*/  ISETP.NE.AND P1, PT, R76, RZ, PT ;  /* 0x000000ff4c00720c */ /* 0x000fe20003f25270 */
[----:B------:R-:W-:Y:S01]  /*6970*/  UISETP.NE.AND UP0, UPT, UR49, URZ, UPT ;  /* 0x000000ff3100728c */ /* 0x000fe2000bf05270 */
[----:B------:R-:W-:Y:S11]  /*6980*/  LEA R3, R39, UR48, 0x3 ;  /* 0x0000003027037c11 */ /* 0x000ff6000f8e18ff */
[----:B------:R-:W-:Y:S01]  /*6990*/  @P1 SHF.L.U32 R2, R70, 0x1f, RZ ;  /* 0x0000001f46021819 */ /* 0x000fe200000006ff */
[----:B------:R-:W-:Y:S06]  /*69a0*/  BRA.U !UP0, `(.L_x_114) ;  /* 0x0000000108247547 */ /* 0x000fec000b800000 */
[----:B------:R-:W-:Y:S01]  /*69b0*/  IMAD.U32 R5, RZ, RZ, UR51 ;  /* 0x00000033ff057e24 */ /* 0x000fe2000f8e00ff */
[----:B------:R-:W-:Y:S01]  /*69c0*/  MOV R0, UR37 ;  /* 0x0000002500007c02 */ /* 0x000fe20008000f00 */
[----:B------:R-:W-:Y:S03]  /*69d0*/  UIADD3 UR51, UPT, UPT, UR51, 0x1, URZ ;  /* 0x0000000133337890 */ /* 0x000fe6000fffe0ff */
[----:B------:R-:W-:Y:S01]  /*69e0*/  @P1 LEA R5, R5, UR48, 0x3 ;  /* 0x0000003005051c11 */ /* 0x000fe2000f8e18ff */
[----:B------:R-:W-:Y:S04]  /*69f0*/  UISETP.NE.AND UP0, UPT, UR51, 0x4, UPT ;  /* 0x000000043300788c */ /* 0x000fe8000bf05270 */
[----:B------:R-:W-:Y:S01]  /*6a00*/  @P1 VIADD R5, R5, 0x130 ;  /* 0x0000013005051836 */ /* 0x000fe20000000000 */
[----:B------:R-:W-:Y:S04]  /*6a10*/  USEL UR51, UR51, URZ, UP0 ;  /* 0x000000ff33337287 */ /* 0x000fe80008000000 */
[----:B------:R-:W-:Y:S04]  /*6a20*/  @P1 PRMT R0, R0, 0x654, R5 ;  /* 0x0000065400001816 */ /* 0x000fe80000000005 */
[----:B------:R2:W-:Y:S04]  /*6a30*/  @P1 SYNCS.ARRIVE.TRANS64.RED.A1T0 RZ, [R0+URZ], RZ ;  /* 0x000000ff00ff19a7 */ /* 0x0005e800081004ff */
.L_x_114:
[----:B------:R-:W4:Y:S01]  /*6a40*/  @P1 SYNCS.PHASECHK.TRANS64.TRYWAIT P0, [R3+URZ+0x110], R2 ;  /* 0x00011002030015a7 */ /* 0x000f2200080011ff */
[----:B------:R-:W-:Y:S01]  /*6a50*/  BSSY B1, `(.L_x_115) ;  /* 0x0000013000017945 */ /* 0x000fe20003800000 */
[----:B----4-:R-:W-:Y:S03]  /*6a60*/  @P1 SEL R81, RZ, 0x1, !P0 ;  /* 0x00000001ff511807 */ /* 0x010fe60004000000 */
[----:B------:R-:W-:Y:S05]  /*6a70*/  @!P1 BRA `(.L_x_116) ;  /* 0x0000000000409947 */ /* 0x000fea0003800000 */
[----:B------:R-:W-:Y:S01]  /*6a80*/  ISETP.NE.AND P1, PT, R82, RZ, PT ;  /* 0x000000ff5200720c */ /* 0x000fe20003f25270 */
[----:B------:R-:W-:Y:S01]  /*6a90*/  BSSY B0, `(.L_x_117) ;  /* 0x0000009000007945 */ /* 0x000fe20003800000 */
[----:B------:R-:W-:Y:S11]  /*6aa0*/  ISETP.NE.AND P0, PT, R81, RZ, PT ;  /* 0x000000ff5100720c */ /* 0x000ff60003f05270 */
[----:B------:R-:W-:Y:S05]  /*6ab0*/  @P1 IMAD R4, R39, 0x1000, R80 ;  /* 0x0000100027041824 */ /* 0x000fea00078e0250 */
[----:B------:R-:W-:Y:S05]  /*6ac0*/  @P1 IADD3 R2, PT, PT, R4, UR48, RZ ;  /* 0x0000003004021c10 */ /* 0x000fea000fffe0ff */
[----:B------:R-:W-:Y:S01]  /*6ad0*/  @P1 IMAD.IADD R2, R71, 0x1, R2 ;  /* 0x0000000147021824 */ /* 0x000fe200078e0202 */
[----:B------:R-:W-:Y:S06]  /*6ae0*/  @P0 BRA `(.L_x_118) ;  /* 0x00000000000c0947 */ /* 0x000fec0003800000 */
[----:B--2---:R-:W-:Y:S04]  /*6af0*/  SHF.L.U32 R0, R70, 0x1f, RZ ;  /* 0x0000001f46007819 */ /* 0x004fe800000006ff */
[----:B------:R-:W2:Y:S02]  /*6b00*/  SYNCS.PHASECHK.TRANS64.TRYWAIT P0, [R3+URZ+0x110], R0 ;  /* 0x00011000030075a7 */ /* 0x000ea400080011ff */
[----:B--2---:R-:W-:Y:S05]  /*6b10*/  @!P0 BRA `(.L_x_119) ;  /* 0x0000002800c88947 */ /* 0x004fea0003800000 */
.L_x_118:
[----:B------:R-:W-:Y:S05]  /*6b20*/  BSYNC B0 ;  /* 0x0000000000007941 */ /* 0x000fea0003800000 */
.L_x_117:
[----:B------:R-:W-:Y:S02]  /*6b30*/  ISETP.NE.AND P0, PT, R82, RZ, PT ;  /* 0x000000ff5200720c */ /* 0x000fe40003f05270 */
[----:B------:R-:W-:Y:S11]  /*6b40*/  IADD3 R39, PT, PT, R39, 0x1, RZ ;  /* 0x0000000127277810 */ /* 0x000ff60007ffe0ff */
[----:B------:R-:W-:Y:S05]  /*6b50*/  @P0 WARPSYNC.ALL ;  /* 0x0000000000000948 */ /* 0x000fea0003800000 */
[----:B------:R4:W1:Y:S04]  /*6b60*/  @P0 LDSM.16.M88.4 R40, [R4+UR48+0x400] ;  /* 0x000400300428083b */ /* 0x0008680008000200 */
[----:B------:R4:W1:Y:S02]  /*6b70*/  @P0 LDSM.16.M88.4 R48, [R2+0x400] ;  /* 0x000400000230083b */ /* 0x0008640000000200 */
.L_x_116:
[----:B------:R-:W-:Y:S05]  /*6b80*/  BSYNC B1 ;  /* 0x0000000000017941 */ /* 0x000fea0003800000 */
.L_x_115:
[----:B--2---:R-:W-:Y:S05]  /*6b90*/  VIADD R0, R34, 0x20 ;  /* 0x0000002022007836 */ /* 0x004fea0000000000 */
[----:B------:R-:W-:Y:S04]  /*6ba0*/  SHF.R.U32.HI R0, RZ, 0x15, R0 ;  /* 0x00000015ff007819 */ /* 0x000fe80000011600 */
[----:B------:R-:W-:Y:S11]  /*6bb0*/  LOP3.LUT P0, RZ, R0, 0x3, R65, 0x48, !PT ;  /* 0x0000000300ff7812 */ /* 0x000ff60007804841 */
[----:B------:R-:W-:Y:S02]  /*6bc0*/  @!UPT UIADD3 URZ, UPT, UPT, URZ, URZ, URZ ;  /* 0x000000fffffff290 */ /* 0x000fe4000fffe0ff */
[----:B------:R-:W-:Y:S05]  /*6bd0*/  @!P0 BRA `(.L_x_120) ;  /* 0x0000000000408947 */ /* 0x000fea0003800000 */
[----:B------:R-:W2:Y:S01]  /*6be0*/  LDCU.64 UR8, c[0x4][0x70] ;  /* 0x01000e00ff0877ac */ /* 0x000ea20008000a00 */
[----:B------:R-:W-:Y:S01]  /*6bf0*/  MOV R3, 0x0 ;  /* 0x0000000000037802 */ /* 0x000fe20000000f00 */
[----:B------:R-:W-:Y:S02]  /*6c00*/  HFMA2 R12, -RZ, RZ, 0, 5.9604644775390625e-08 ;  /* 0x00000001ff0c7431 */ /* 0x000fe400000001ff */
[----:B------:R-:W-:Y:S02]  /*6c10*/  IMAD.MOV.U32 R8, RZ, RZ, 0x192 ;  /* 0x00000192ff087424 */ /* 0x000fe400078e00ff */
[----:B------:R-:W-:Y:S01]  /*6c20*/  IMAD.MOV.U32 R13, RZ, RZ, RZ ;  /* 0x000000ffff0d7224 */ /* 0x000fe200078e00ff */
[----:B------:R-:W5:Y:S01]  /*6c30*/  LDCU.64 UR6, c[0x4][0x78] ;  /* 0x01000f00ff0677ac */ /* 0x000f620008000a00 */
[----:B----4-:R-:W4:Y:S01]  /*6c40*/  LDC.64 R2, c[0x4][R3] ;  /* 0x0100000003027b82 */ /* 0x010f220000000a00 */
[----:B------:R-:W3:Y:S01]  /*6c50*/  LDCU.64 UR4, c[0x4][0x10] ;  /* 0x01000200ff0477ac */ /* 0x000ee20008000a00 */
[----:B--2---:R-:W-:Y:S01]  /*6c60*/  MOV R5, UR9 ;  /* 0x0000000900057c02 */ /* 0x004fe20008000f00 */
[----:B------:R-:W-:Y:S01]  /*6c70*/  IMAD.U32 R4, RZ, RZ, UR8 ;  /* 0x00000008ff047e24 */ /* 0x000fe2000f8e00ff */
[----:B-----5:R-:W-:Y:S01]  /*6c80*/  MOV R7, UR7 ;  /* 0x0000000700077c02 */ /* 0x020fe20008000f00 */
[----:B------:R-:W-:Y:S01]  /*6c90*/  IMAD.U32 R6, RZ, RZ, UR6 ;  /* 0x00000006ff067e24 */ /* 0x000fe2000f8e00ff */
[----:B---3--:R-:W-:Y:S01]  /*6ca0*/  MOV R11, UR5 ;  /* 0x00000005000b7c02 */ /* 0x008fe20008000f00 */
[----:B------:R-:W-:Y:S02]  /*6cb0*/  IMAD.U32 R10, RZ, RZ, UR4 ;  /* 0x00000004ff0a7e24 */ /* 0x000fe4000f8e00ff */
[----:B------:R-:W-:Y:S07]  /*6cc0*/  LEPC R20, `(.L_x_120) ;  /* 0x000000001014794e */ /* 0x000fee0000000000 */
[----:B-1--4-:R-:W-:Y:S05]  /*6cd0*/  CALL.ABS.NOINC R2 ;  /* 0x0000000002007343 */ /* 0x012fea0003c00000 */
.L_x_120:
[----:B------:R-:W-:Y:S01]  /*6ce0*/  ISETP.NE.AND P6, PT, R76, RZ, PT ;  /* 0x000000ff4c00720c */ /* 0x000fe20003fc5270 */
[----:B------:R-:W-:Y:S05]  /*6cf0*/  WARPSYNC.ALL ;  /* 0x0000000000007948 */ /* 0x000fea0003800000 */
[----:B------:R-:W-:Y:S01]  /*6d00*/  R2UR UR4, R34 ;  /* 0x00000000220472ca */ /* 0x000fe200000e0000 */
[--C-:B-1----:R-:W-:Y:S01]  /*6d10*/  HADD2.F32 R20, -RZ, R40.reuse.H0_H0 ;  /* 0x20000028ff147230 */ /* 0x102fe20000004100 */
[----:B------:R-:W-:Y:S01]  /*6d20*/  ISETP.NE.AND P0, PT, R72, RZ, PT ;  /* 0x000000ff4800720c */ /* 0x000fe20003f05270 */
[----:B------:R-:W-:Y:S01]  /*6d30*/  HADD2.F32 R21, -RZ, R40.H1_H1 ;  /* 0x30000028ff157230 */ /* 0x000fe20000004100 */
[----:B------:R-:W-:Y:S01]  /*6d40*/  MOV R38, UR51 ;  /* 0x0000003300267c02 */ /* 0x000fe20008000f00 */
[--C-:B------:R-:W-:Y:S01]  /*6d50*/  HADD2.F32 R36, -RZ, R41.reuse.H1_H1 ;  /* 0x30000029ff247230 */ /* 0x100fe20000004100 */
[----:B------:R-:W-:Y:S01]  /*6d60*/  MOV R83, UR37 ;  /* 0x0000002500537c02 */ /* 0x000fe20008000f00 */
[----:B------:R-:W-:Y:S01]  /*6d70*/  HADD2.F32 R37, -RZ, R48.H0_H0 ;  /* 0x20000030ff257230 */ /* 0x000fe20000004100 */
[----:B------:R-:W-:Y:S01]  /*6d80*/  @P6 LEA R38, R38, UR48, 0x3 ;  /* 0x0000003026266c11 */ /* 0x000fe2000f8e18ff */
[----:B------:R-:W-:Y:S01]  /*6d90*/  BSSY.RECONVERGENT B0, `(.L_x_121) ;  /* 0x000004d000007945 */ /* 0x000fe20003800200 */
[----:B------:R-:W-:Y:S02]  /*6da0*/  @P6 SHF.L.U32 R88, R70, 0x1f, RZ ;  /* 0x0000001f46586819 */ /* 0x000fe400000006ff */
[----:B------:R-:W-:Y:S01]  /*6db0*/  @P6 IADD3 R38, PT, PT, R38, 0x130, RZ ;  /* 0x0000013026266810 */ /* 0x000fe20007ffe0ff */
[----:B----4-:R-:W1:Y:S03]  /*6dc0*/  LDTM.16dp256bit.x4 R4, tmem[UR4+0x20] ;  /* 0x00002004000479ee */ /* 0x010e660008120000 */
[----:B------:R-:W-:Y:S02]  /*6dd0*/  @P6 PRMT R38, R83, 0x654, R38 ;  /* 0x0000065453266816 */ /* 0x000fe40000000026 */
[----:B------:R-:W-:Y:S01]  /*6de0*/  LEA R83, R39, UR48, 0x3 ;  /* 0x0000003027537c11 */ /* 0x000fe2000f8e18ff */
[C---:B-1----:R-:W-:Y:S01]  /*6df0*/  FMUL R0, R33.reuse, R4 ;  /* 0x0000000421007220 */ /* 0x042fe20000400000 */
[C---:B------:R-:W-:Y:S01]  /*6e00*/  FMUL R2, R33.reuse, R5 ;  /* 0x0000000521027220 */ /* 0x040fe20000400000 */
[C---:B------:R-:W-:Y:S01]  /*6e10*/  FMUL R3, R33.reuse, R6 ;  /* 0x0000000621037220 */ /* 0x040fe20000400000 */
[----:B------:R-:W-:Y:S01]  /*6e20*/  FMUL R7, R33, R7 ;  /* 0x0000000721077220 */ /* 0x000fe20000400000 */
[C---:B------:R-:W-:Y:S01]  /*6e30*/  FFMA R0, R35.reuse, R20, R0 ;  /* 0x0000001423007223 */ /* 0x040fe20000000000 */
[----:B------:R-:W-:Y:S02]  /*6e40*/  HADD2.F32 R20, -RZ, R41.H0_H0 ;  /* 0x20000029ff147230 */ /* 0x000fe40000004100 */
[----:B------:R-:W-:Y:S01]  /*6e50*/  FFMA R2, R35, R21, R2 ;  /* 0x0000001523027223 */ /* 0x000fe20000000002 */
[C---:B------:R-:W-:Y:S01]  /*6e60*/  FMUL R4, R33.reuse, R8 ;  /* 0x0000000821047220 */ /* 0x040fe20000400000 */
[----:B------:R-:W-:Y:S01]  /*6e70*/  FMUL R5, R33, R9 ;  /* 0x0000000921057220 */ /* 0x000fe20000400000 */
[--C-:B------:R-:W-:Y:S02]  /*6e80*/  HADD2.F32 R21, -RZ, R43.reuse.H0_H0 ;  /* 0x2000002bff157230 */ /* 0x100fe40000004100 */
[C---:B------:R-:W-:Y:S01]  /*6e90*/  FFMA R3, R35.reuse, R20, R3 ;  /* 0x0000001423037223 */ /* 0x040fe20000000003 */
[--C-:B------:R-:W-:Y:S01]  /*6ea0*/  HADD2.F32 R20, -RZ, R42.reuse.H0_H0 ;  /* 0x2000002aff147230 */ /* 0x100fe20000004100 */
[----:B------:R-:W-:Y:S01]  /*6eb0*/  F2FP.F16.F32.PACK_AB R44, R2, R0 ;  /* 0x00000000022c723e */ /* 0x000fe200000000ff */
[----:B------:R-:W-:Y:S01]  /*6ec0*/  FFMA R7, R35, R36, R7 ;  /* 0x0000002423077223 */ /* 0x000fe20000000007 */
[----:B------:R-:W-:Y:S01]  /*6ed0*/  FMUL R6, R33, R10 ;  /* 0x0000000a21067220 */ /* 0x000fe20000400000 */
[----:B------:R-:W-:Y:S02]  /*6ee0*/  HADD2.F32 R36, -RZ, R43.H1_H1 ;  /* 0x3000002bff247230 */ /* 0x000fe40000004100 */
[----:B------:R-:W-:Y:S01]  /*6ef0*/  FFMA R4, R35, R20, R4 ;  /* 0x0000001423047223 */ /* 0x000fe20000000004 */
[----:B------:R-:W-:Y:S01]  /*6f00*/  HADD2.F32 R20, -RZ, R42.H1_H1 ;  /* 0x3000002aff147230 */ /* 0x000fe20000004100 */
[----:B------:R-:W-:Y:S01]  /*6f10*/  F2FP.F16.F32.PACK_AB R45, R7, R3 ;  /* 0x00000003072d723e */ /* 0x000fe200000000ff */
[C---:B------:R-:W-:Y:S01]  /*6f20*/  FMUL R11, R33.reuse, R11 ;  /* 0x0000000b210b7220 */ /* 0x040fe20000400000 */
[C---:B------:R-:W-:Y:S01]  /*6f30*/  FMUL R8, R33.reuse, R12 ;  /* 0x0000000c21087220 */ /* 0x040fe20000400000 */
[----:B------:R-:W-:Y:S01]  /*6f40*/  FMUL R9, R33, R13 ;  /* 0x0000000d21097220 */ /* 0x000fe20000400000 */
[C---:B------:R-:W-:Y:S01]  /*6f50*/  FFMA R5, R35.reuse, R20, R5 ;  /* 0x0000001423057223 */ /* 0x040fe20000000005 */
[----:B------:R-:W-:Y:S02]  /*6f60*/  HADD2.F32 R20, -RZ, R48.H1_H1 ;  /* 0x30000030ff147230 */ /* 0x000fe40000004100 */
[C---:B------:R-:W-:Y:S01]  /*6f70*/  FFMA R6, R35.reuse, R21, R6 ;  /* 0x0000001523067223 */ /* 0x040fe20000000006 */
[C---:B------:R-:W-:Y:S01]  /*6f80*/  FFMA R11, R35.reuse, R36, R11 ;  /* 0x00000024230b7223 */ /* 0x040fe2000000000b */
[C---:B------:R-:W-:Y:S01]  /*6f90*/  FFMA R8, R35.reuse, R37, R8 ;  /* 0x0000002523087223 */ /* 0x040fe20000000008 */
[--C-:B------:R-:W-:Y:S02]  /*6fa0*/  HADD2.F32 R21, -RZ, R49.reuse.H0_H0 ;  /* 0x20000031ff157230 */ /* 0x100fe40000004100 */
[----:B------:R-:W-:Y:S01]  /*6fb0*/  FFMA R9, R35, R20, R9 ;  /* 0x0000001423097223 */ /* 0x000fe20000000009 */
[C---:B------:R-:W-:Y:S01]  /*6fc0*/  FMUL R10, R33.reuse, R14 ;  /* 0x0000000e210a7220 */ /* 0x040fe20000400000 */
[----:B------:R-:W-:Y:S02]  /*6fd0*/  HADD2.F32 R20, -RZ, R49.H1_H1 ;  /* 0x30000031ff147230 */ /* 0x000fe40000004100 */
[C---:B------:R-:W-:Y:S01]  /*6fe0*/  FMUL R15, R33.reuse, R15 ;  /* 0x0000000f210f7220 */ /* 0x040fe20000400000 */
[----:B------:R-:W-:Y:S01]  /*6ff0*/  FMUL R12, R33, R16 ;  /* 0x00000010210c7220 */ /* 0x000fe20000400000 */
[C---:B------:R-:W-:Y:S01]  /*7000*/  FFMA R10, R35.reuse, R21, R10 ;  /* 0x00000015230a7223 */ /* 0x040fe2000000000a */
[--C-:B------:R-:W-:Y:S02]  /*7010*/  HADD2.F32 R21, -RZ, R50.reuse.H0_H0 ;  /* 0x20000032ff157230 */ /* 0x100fe40000004100 */
[----:B------:R-:W-:Y:S01]  /*7020*/  FFMA R15, R35, R20, R15 ;  /* 0x00000014230f7223 */ /* 0x000fe2000000000f */
[----:B------:R-:W-:Y:S02]  /*7030*/  HADD2.F32 R20, -RZ, R50.H1_H1 ;  /* 0x30000032ff147230 */ /* 0x000fe40000004100 */
[C---:B------:R-:W-:Y:S01]  /*7040*/  FMUL R13, R33.reuse, R17 ;  /* 0x00000011210d7220 */ /* 0x040fe20000400000 */
[--C-:B------:R-:W-:Y:S02]  /*7050*/  HADD2.F32 R37, -RZ, R51.reuse.H0_H0 ;  /* 0x20000033ff257230 */ /* 0x100fe40000004100 */
[C---:B------:R-:W-:Y:S01]  /*7060*/  FMUL R14, R33.reuse, R18 ;  /* 0x00000012210e7220 */ /* 0x040fe20000400000 */
[----:B------:R-:W-:Y:S02]  /*7070*/  HADD2.F32 R36, -RZ, R51.H1_H1 ;  /* 0x30000033ff247230 */ /* 0x000fe40000004100 */
        /* <DEDUP_REMOVED lines=21> */
[----:B------:R-:W-:Y:S02]  /*71d0*/  UIADD3 UR8, UP0, UPT, UR52, 0x680, URZ ;  /* 0x0000068034087890 */ /* 0x000fe4000ff1e0ff */
[----:B------:R-:W-:Y:S02]  /*71e0*/  UIADD3 UR5, UPT, UPT, UR41, 0x20, URZ ;  /* 0x0000002029057890 */ /* 0x000fe4000fffe0ff */
[----:B------:R-:W-:Y:S02]  /*71f0*/  UIADD3 UR4, UPT, UPT, UR48, 0x1400, URZ ;  /* 0x0000140030047890 */ /* 0x000fe4000fffe0ff */
[----:B------:R-:W-:Y:S01]  /*7200*/  UIADD3.X UR9, UPT, UPT, URZ, UR53, URZ, UP0, !UPT ;  /* 0x00000035ff097290 */ /* 0x000fe200087fe4ff */
[----:B------:R-:W-:Y:S01]  /*7210*/  UMOV UR6, UR42 ;  /* 0x0000002a00067c82 */ /* 0x000fe20008000000 */
[----:B------:R-:W-:Y:S07]  /*7220*/  UMOV UR7, UR36 ;  /* 0x0000002400077c82 */ /* 0x000fee0008000000 */
[----:B------:R2:W-:Y:S01]  /*7230*/  UTMASTG.3D [UR4], [UR8] ;  /* 0x00000004080073b5 */ /* 0x0005e20008010000 */
[----:B------:R0:W-:Y:S01]  /*7240*/  UTMACMDFLUSH ;  /* 0x00000000000079b7 */ /* 0x0001e20000000000 */
[----:B--2---:R-:W-:Y:S04]  /*7250*/  DEPBAR.LE SB0, 0x1 ;  /* 0x000080400000791a */ /* 0x004fe80000000000 */
.L_x_122:
[----:B------:R-:W-:Y:S05]  /*7260*/  BSYNC.RECONVERGENT B0 ;  /* 0x0000000000007941 */ /* 0x000fea0003800200 */
.L_x_121:
[----:B------:R-:W-:Y:S01]  /*7270*/  BAR.SYNC.DEFER_BLOCKING 0x1, 0x80 ;  /* 0x0042000000007b1d */ /* 0x000fe20000010000 */
[----:B------:R-:W-:Y:S04]  /*7280*/  UIADD3 UR40, UPT, UPT, UR51, 0x1, URZ ;  /* 0x0000000133287890 */ /* 0x000fe8000fffe0ff */
[----:B------:R-:W-:Y:S04]  /*7290*/  UISETP.NE.AND UP0, UPT, UR40, 0x4, UPT ;  /* 0x000000042800788c */ /* 0x000fe8000bf05270 */
[----:B------:R-:W-:Y:S01]  /*72a0*/  USEL UR40, UR40, URZ, UP0 ;  /* 0x000000ff28287287 */ /* 0x000fe20008000000 */
[----:B------:R2:W-:Y:S01]  /*72b0*/  @P6 SYNCS.ARRIVE.TRANS64.RED.A1T0 RZ, [R38+URZ], RZ ;  /* 0x000000ff26ff69a7 */ /* 0x0005e200081004ff */
[----:B------:R-:W-:Y:S01]  /*72c0*/  BSSY B1, `(.L_x_123) ;  /* 0x0000014000017945 */ /* 0x000fe20003800000 */
[----:B------:R-:W4:Y:S02]  /*72d0*/  @P6 SYNCS.PHASECHK.TRANS64.TRYWAIT P0, [R83+URZ+0x110], R88 ;  /* 0x00011058530065a7 */ /* 0x000f2400080011ff */
[----:B----4-:R-:W-:Y:S01]  /*72e0*/  @P6 SEL R81, RZ, 0x1, !P0 ;  /* 0x00000001ff516807 */ /* 0x010fe20004000000 */
[----:B--2---:R-:W-:Y:S06]  /*72f0*/  @!P6 BRA `(.L_x_124) ;  /* 0x000000000040e947 */ /* 0x004fec0003800000 */
[----:B------:R-:W-:Y:S01]  /*7300*/  ISETP.NE.AND P1, PT, R82, RZ, PT ;  /* 0x000000ff5200720c */ /* 0x000fe20003f25270 */
[----:B------:R-:W-:Y:S01]  /*7310*/  BSSY B0, `(.L_x_125) ;  /* 0x0000009000007945 */ /* 0x000fe20003800000 */
[----:B------:R-:W-:Y:S11]  /*7320*/  ISETP.NE.AND P0, PT, R81, RZ, PT ;  /* 0x000000ff5100720c */ /* 0x000ff60003f05270 */
[----:B------:R-:W-:Y:S05]  /*7330*/  @P1 IMAD R2, R39, 0x1000, R80 ;  /* 0x0000100027021824 */ /* 0x000fea00078e0250 */
[----:B------:R-:W-:Y:S05]  /*7340*/  @P1 IADD3 R0, PT, PT, R2, UR48, RZ ;  /* 0x0000003002001c10 */ /* 0x000fea000fffe0ff */
[----:B------:R-:W-:Y:S01]  /*7350*/  @P1 IMAD.IADD R0, R71, 0x1, R0 ;  /* 0x0000000147001824 */ /* 0x000fe200078e0200 */
[----:B------:R-:W-:Y:S06]  /*7360*/  @P0 BRA `(.L_x_126) ;  /* 0x00000000000c0947 */ /* 0x000fec0003800000 */
[----:B------:R-:W-:Y:S04]  /*7370*/  SHF.L.U32 R4, R70, 0x1f, RZ ;  /* 0x0000001f46047819 */ /* 0x000fe800000006ff */
[----:B------:R-:W2:Y:S02]  /*7380*/  SYNCS.PHASECHK.TRANS64.TRYWAIT P0, [R83+URZ+0x110], R4 ;  /* 0x00011004530075a7 */ /* 0x000ea400080011ff */
[----:B--2---:R-:W-:Y:S05]  /*7390*/  @!P0 BRA `(.L_x_127) ;  /* 0x0000002000bc8947 */ /* 0x004fea0003800000 */
.L_x_126:
[----:B------:R-:W-:Y:S05]  /*73a0*/  BSYNC B0 ;  /* 0x0000000000007941 */ /* 0x000fea0003800000 */
.L_x_125:
[----:B------:R-:W-:Y:S02]  /*73b0*/  ISETP.NE.AND P0, PT, R82, RZ, PT ;  /* 0x000000ff5200720c */ /* 0x000fe40003f05270 */
[----:B------:R-:W-:Y:S11]  /*73c0*/  IADD3 R39, PT, PT, R39, 0x1, RZ ;  /* 0x0000000127277810 */ /* 0x000ff60007ffe0ff */
[----:B------:R-:W-:Y:S05]  /*73d0*/  @P0 WARPSYNC.ALL ;  /* 0x0000000000000948 */ /* 0x000fea0003800000 */
[----:B------:R4:W1:Y:S04]  /*73e0*/  @P0 LDSM.16.M88.4 R40, [R2+UR48+0x400] ;  /* 0x000400300228083b */ /* 0x0008680008000200 */
[----:B------:R4:W1:Y:S02]  /*73f0*/  @P0 LDSM.16.M88.4 R48, [R0+0x400] ;  /* 0x000400000030083b */ /* 0x0008640000000200 */
.L_x_124:
[----:B------:R-:W-:Y:S05]  /*7400*/  BSYNC B1 ;  /* 0x0000000000017941 */ /* 0x000fea0003800000 */
.L_x_123:
[----:B----4-:R-:W-:Y:S05]  /*7410*/  VIADD R0, R34, 0x40 ;  /* 0x0000004022007836 */ /* 0x010fea0000000000 */
[----:B------:R-:W-:Y:S04]  /*7420*/  SHF.R.U32.HI R0, RZ, 0x15, R0 ;  /* 0x00000015ff007819 */ /* 0x000fe80000011600 */
[----:B------:R-:W-:Y:S11]  /*7430*/  LOP3.LUT P0, RZ, R0, 0x3, R65, 0x48, !PT ;  /* 0x0000000300ff7812 */ /* 0x000ff60007804841 */
[----:B------:R-:W-:Y:S02]  /*7440*/  @!UPT UIADD3 URZ, UPT, UPT, URZ, URZ, URZ ;  /* 0x000000fffffff290 */ /* 0x000fe4000fffe0ff */
        /* <DEDUP_REMOVED lines=8> */
[----:B------:R-:W3:Y:S01]  /*74d0*/  LDCU.64 UR4, c[0x4][0x10] ;  /* 0x01000200ff0477ac */ /* 0x000ee20008000a00 */
[----:B----4-:R-:W-:Y:S01]  /*74e0*/  MOV R5, UR9 ;  /* 0x0000000900057c02 */ /* 0x010fe20008000f00 */
[----:B--2---:R-:W-:Y:S01]  /*74f0*/  IMAD.U32 R4, RZ, RZ, UR8 ;  /* 0x00000008ff047e24 */ /* 0x004fe2000f8e00ff */
[----:B-----5:R-:W-:Y:S01]  /*7500*/  MOV R7, UR7 ;  /* 0x0000000700077c02 */ /* 0x020fe20008000f00 */
[----:B------:R-:W-:Y:S01]  /*7510*/  IMAD.U32 R6, RZ, RZ, UR6 ;  /* 0x00000006ff067e24 */ /* 0x000fe2000f8e00ff */
[----:B---3--:R-:W-:Y:S01]  /*7520*/  MOV R11, UR5 ;  /* 0x00000005000b7c02 */ /* 0x008fe20008000f00 */
[----:B------:R-:W-:Y:S02]  /*7530*/  IMAD.U32 R10, RZ, RZ, UR4 ;  /* 0x00000004ff0a7e24 */ /* 0x000fe4000f8e00ff */
[----:B------:R-:W-:Y:S07]  /*7540*/  LEPC R20, `(.L_x_128) ;  /* 0x000000001014794e */ /* 0x000fee0000000000 */
[----:B-1----:R-:W-:Y:S05]  /*7550*/  CALL.ABS.NOINC R2 ;  /* 0x0000000002007343 */ /* 0x002fea0003c00000 */
.L_x_128:
        /* <DEDUP_REMOVED lines=8> */
[----:B--2---:R-:W-:Y:S01]  /*75e0*/  MOV R83, UR37 ;  /* 0x0000002500537c02 */ /* 0x004fe20008000f00 */
[----:B------:R-:W-:Y:S01]  /*75f0*/  HADD2.F32 R37, -RZ, R48.H0_H0 ;  /* 0x20000030ff257230 */ /* 0x000fe20000004100 */
[----:B------:R-:W-:Y:S01]  /*7600*/  @P6 LEA R38, R38, UR48, 0x3 ;  /* 0x0000003026266c11 */ /* 0x000fe2000f8e18ff */
[----:B------:R-:W-:Y:S01]  /*7610*/  BSSY.RECONVERGENT B0, `(.L_x_129) ;  /* 0x000004d000007945 */ /* 0x000fe20003800200 */
[----:B------:R-:W-:Y:S02]  /*7620*/  LEA R88, R39, UR48, 0x3 ;  /* 0x0000003027587c11 */ /* 0x000fe4000f8e18ff */
[----:B------:R-:W-:Y:S01]  /*7630*/  @P6 IADD3 R38, PT, PT, R38, 0x130, RZ ;  /* 0x0000013026266810 */ /* 0x000fe20007ffe0ff */
[----:B------:R-:W1:Y:S03]  /*7640*/  LDTM.16dp256bit.x4 R4, tmem[UR4+0x40] ;  /* 0x00004004000479ee */ /* 0x000e660008120000 */
[----:B------:R-:W-:Y:S02]  /*7650*/  @P6 PRMT R38, R83, 0x654, R38 ;  /* 0x0000065453266816 */ /* 0x000fe40000000026 */
[----:B------:R-:W-:Y:S01]  /*7660*/  @P6 SHF.L.U32 R83, R70, 0x1f, RZ ;  /* 0x0000001f46536819 */ /* 0x000fe200000006ff */
        /* <DEDUP_REMOVED lines=71> */
.L_x_130:
[----:B------:R-:W-:Y:S05]  /*7ae0*/  BSYNC.RECONVERGENT B0 ;  /* 0x0000000000007941 */ /* 0x000fea0003800200 */
.L_x_129:
        /* <DEDUP_REMOVED lines=19> */
.L_x_134:
[----:B------:R-:W-:Y:S05]  /*7c20*/  BSYNC B0 ;  /* 0x0000000000007941 */ /* 0x000fea0003800000 */
.L_x_133:
[----:B------:R-:W-:Y:S11]  /*7c30*/  ISETP.NE.AND P0, PT, R82, RZ, PT ;  /* 0x000000ff5200720c */ /* 0x000ff60003f05270 */
[----:B------:R-:W-:Y:S02]  /*7c40*/  @!UPT UIADD3 URZ, UPT, UPT, URZ, URZ, URZ ;  /* 0x000000fffffff290 */ /* 0x000fe4000fffe0ff */
[----:B------:R-:W-:Y:S05]  /*7c50*/  @P0 WARPSYNC.ALL ;  /* 0x0000000000000948 */ /* 0x000fea0003800000 */
[----:B------:R4:W1:Y:S04]  /*7c60*/  @P0 LDSM.16.M88.4 R40, [R39+UR48+0x400] ;  /* 0x000400302728083b */ /* 0x0008680008000200 */
[----:B------:R4:W1:Y:S02]  /*7c70*/  @P0 LDSM.16.M88.4 R48, [R0+0x400] ;  /* 0x000400000030083b */ /* 0x0008640000000200 */
.L_x_132:
[----:B------:R-:W-:Y:S05]  /*7c80*/  BSYNC B1 ;  /* 0x0000000000017941 */ /* 0x000fea0003800000 */
.L_x_131:
[----:B----4-:R-:W-:Y:S05]  /*7c90*/  VIADD R0, R34, 0x60 ;  /* 0x0000006022007836 */ /* 0x010fea0000000000 */
[----:B------:R-:W-:Y:S04]  /*7ca0*/  SHF.R.U32.HI R0, RZ, 0x15, R0 ;  /* 0x00000015ff007819 */ /* 0x000fe80000011600 */
[----:B------:R-:W-:Y:S11]  /*7cb0*/  LOP3.LUT P0, RZ, R0, 0x3, R65, 0x48, !PT ;  /* 0x0000000300ff7812 */ /* 0x000ff60007804841 */
[----:B------:R-:W-:Y:S02]  /*7cc0*/  @!UPT UIADD3 URZ, UPT, UPT, URZ, URZ, URZ ;  /* 0x000000fffffff290 */ /* 0x000fe4000fffe0ff */
[----:B------:R-:W-:Y:S05]  /*7cd0*/  @!P0 BRA `(.L_x_136) ;  /* 0x0000000000408947 */ /* 0x000fea0003800000 */
[----:B------:R-:W4:Y:S01]  /*7ce0*/  LDCU.64 UR8, c[0x4][0x70] ;  /* 0x01000e00ff0877ac */ /* 0x000f220008000a00 */
[----:B--2---:R-:W-:Y:S01]  /*7cf0*/  MOV R3, 0x0 ;  /* 0x0000000000037802 */ /* 0x004fe20000000f00 */
[----:B------:R-:W-:Y:S02]  /*7d00*/  HFMA2 R12, -RZ, RZ, 0, 5.9604644775390625e-08 ;  /* 0x00000001ff0c7431 */ /* 0x000fe400000001ff */
[----:B------:R-:W-:Y:S02]  /*7d10*/  IMAD.MOV.U32 R8, RZ, RZ, 0x192 ;  /* 0x00000192ff087424 */ /* 0x000fe400078e00ff */
[----:B------:R-:W-:Y:S01]  /*7d20*/  IMAD.MOV.U32 R13, RZ, RZ, RZ ;  /* 0x000000ffff0d7224 */ /* 0x000fe200078e00ff */
[----:B------:R-:W2:Y:S01]  /*7d30*/  LDCU.64 UR6, c[0x4][0x78] ;  /* 0x01000f00ff0677ac */ /* 0x000ea20008000a00 */
[----:B------:R-:W1:Y:S01]  /*7d40*/  LDC.64 R2, c[0x4][R3] ;  /* 0x0100000003027b82 */ /* 0x000e620000000a00 */
[----:B------:R-:W5:Y:S01]  /*7d50*/  LDCU.64 UR4, c[0x4][0x10] ;  /* 0x01000200ff0477ac */ /* 0x000f620008000a00 */
[----:B----4-:R-:W-:Y:S01]  /*7d60*/  MOV R5, UR9 ;  /* 0x0000000900057c02 */ /* 0x010fe20008000f00 */
[----:B------:R-:W-:Y:S01]  /*7d70*/  IMAD.U32 R4, RZ, RZ, UR8 ;  /* 0x00000008ff047e24 */ /* 0x000fe2000f8e00ff */
[----:B--2---:R-:W-:Y:S01]  /*7d80*/  MOV R7, UR7 ;  /* 0x0000000700077c02 */ /* 0x004fe20008000f00 */
[----:B------:R-:W-:Y:S01]  /*7d90*/  IMAD.U32 R6, RZ, RZ, UR6 ;  /* 0x00000006ff067e24 */ /* 0x000fe2000f8e00ff */
[----:B-----5:R-:W-:Y:S01]  /*7da0*/  MOV R11, UR5 ;  /* 0x00000005000b7c02 */ /* 0x020fe20008000f00 */
[----:B------:R-:W-:Y:S02]  /*7db0*/  IMAD.U32 R10, RZ, RZ, UR4 ;  /* 0x00000004ff0a7e24 */ /* 0x000fe4000f8e00ff */
[----:B------:R-:W-:Y:S07]  /*7dc0*/  LEPC R20, `(.L_x_136) ;  /* 0x000000001014794e */ /* 0x000fee0000000000 */
[----:B-1-3--:R-:W-:Y:S05]  /*7dd0*/  CALL.ABS.NOINC R2 ;  /* 0x0000000002007343 */ /* 0x00afea0003c00000 */
.L_x_136:
[----:B------:R-:W-:Y:S01]  /*7de0*/  ISETP.NE.AND P0, PT, R72, RZ, PT ;  /* 0x000000ff4800720c */ /* 0x000fe20003f05270 */
[----:B------:R-:W-:Y:S05]  /*7df0*/  WARPSYNC.ALL ;  /* 0x0000000000007948 */ /* 0x000fea0003800000 */
[----:B------:R-:W-:Y:S01]  /*7e00*/  R2UR UR4, R34 ;  /* 0x00000000220472ca */ /* 0x000fe200000e0000 */
[--C-:B-1----:R-:W-:Y:S01]  /*7e10*/  HADD2.F32 R20, -RZ, R40.reuse.H0_H0 ;  /* 0x20000028ff147230 */ /* 0x102fe20000004100 */
[----:B------:R-:W-:Y:S01]  /*7e20*/  R2UR UR5, R79 ;  /* 0x000000004f0572ca */ /* 0x000fe200000e0000 */
[----:B------:R-:W-:Y:S01]  /*7e30*/  HADD2.F32 R36, -RZ, R40.H1_H1 ;  /* 0x30000028ff247230 */ /* 0x000fe20000004100 */
[----:B------:R-:W-:Y:S01]  /*7e40*/  BSSY.RECONVERGENT B0, `(.L_x_137) ;  /* 0x000004f000007945 */ /* 0x000fe20003800200 */
[--C-:B------:R-:W-:Y:S02]  /*7e50*/  HADD2.F32 R21, -RZ, R41.reuse.H0_H0 ;  /* 0x20000029ff157230 */ /* 0x100fe40000004100 */
[----:B------:R-:W-:Y:S02]  /*7e60*/  HADD2.F32 R38, -RZ, R41.H1_H1 ;  /* 0x30000029ff267230 */ /* 0x000fe40000004100 */
[--C-:B------:R-:W-:Y:S02]  /*7e70*/  HADD2.F32 R37, -RZ, R42.reuse.H0_H0 ;  /* 0x2000002aff257230 */ /* 0x100fe40000004100 */
[----:B------:R-:W-:Y:S02]  /*7e80*/  HADD2.F32 R40, -RZ, R42.H1_H1 ;  /* 0x3000002aff287230 */ /* 0x000fe40000004100 */
[----:B------:R-:W1:Y:S01]  /*7e90*/  LDTM.16dp256bit.x4 R4, tmem[UR4+0x60] ;  /* 0x00006004000479ee */ /* 0x000e620008120000 */
[----:B------:R-:W-:Y:S01]  /*7ea0*/  NOP ;  /* 0x0000000000007918 */ /* 0x000fe20000000000 */
[----:B------:R-:W-:Y:S01]  /*7eb0*/  UIADD3 UR5, UPT, UPT, UR5, 0x1a0, URZ ;  /* 0x000001a005057890 */ /* 0x000fe2000fffe0ff */
[--C-:B------:R-:W-:Y:S02]  /*7ec0*/  HADD2.F32 R39, -RZ, R43.reuse.H0_H0 ;  /* 0x2000002bff277230 */ /* 0x100fe40000004100 */
[----:B------:R-:W-:Y:S01]  /*7ed0*/  HADD2.F32 R41, -RZ, R43.H1_H1 ;  /* 0x3000002bff297230 */ /* 0x000fe20000004100 */
[----:B------:R-:W-:Y:S01]  /*7ee0*/  UPRMT UR5, UR37, 0x654, UR5 ;  /* 0x0000065425057896 */ /* 0x000fe20008000005 */
[--C-:B------:R-:W-:Y:S02]  /*7ef0*/  HADD2.F32 R42, -RZ, R48.reuse.H0_H0 ;  /* 0x20000030ff2a7230 */ /* 0x100fe40000004100 */
[----:B------:R-:W-:Y:S02]  /*7f00*/  HADD2.F32 R43, -RZ, R48.H1_H1 ;  /* 0x30000030ff2b7230 */ /* 0x000fe40000004100 */
[--C-:B------:R-:W-:Y:S02]  /*7f10*/  HADD2.F32 R44, -RZ, R49.reuse.H0_H0 ;  /* 0x20000031ff2c7230 */ /* 0x100fe40000004100 */
[----:B------:R-:W-:Y:S02]  /*7f20*/  HADD2.F32 R46, -RZ, R49.H1_H1 ;  /* 0x30000031ff2e7230 */ /* 0x000fe40000004100 */
[----:B-1----:R-:W-:Y:S01]  /*7f30*/  SYNCS.ARRIVE.TRANS64.RED.A1T0 RZ, [UR5], RZ ;  /* 0x000000ffffff79a7 */ /* 0x002fe20008100405 */
[--C-:B------:R-:W-:Y:S02]  /*7f40*/  HADD2.F32 R45, -RZ, R50.reuse.H0_H0 ;  /* 0x20000032ff2d7230 */ /* 0x100fe40000004100 */
[----:B------:R-:W-:Y:S02]  /*7f50*/  HADD2.F32 R48, -RZ, R50.H1_H1 ;  /* 0x30000032ff307230 */ /* 0x000fe40000004100 */
[--C-:B------:R-:W-:Y:S02]  /*7f60*/  HADD2.F32 R47, -RZ, R51.reuse.H0_H0 ;  /* 0x20000033ff2f7230 */ /* 0x100fe40000004100 */
[----:B------:R-:W-:Y:S02]  /*7f70*/  HADD2.F32 R50, -RZ, R51.H1_H1 ;  /* 0x30000033ff327230 */ /* 0x000fe40000004100 */
[C---:B------:R-:W-:Y:S01]  /*7f80*/  FMUL R4, R33.reuse, R4 ;  /* 0x0000000421047220 */ /* 0x040fe20000400000 */
[C---:B------:R-:W-:Y:S01]  /*7f90*/  FMUL R5, R33.reuse, R5 ;  /* 0x0000000521057220 */ /* 0x040fe20000400000 */
[C---:B------:R-:W-:Y:S01]  /*7fa0*/  FMUL R6, R33.reuse, R6 ;  /* 0x0000000621067220 */ /* 0x040fe20000400000 */
[----:B------:R-:W-:Y:S01]  /*7fb0*/  FMUL R7, R33, R7 ;  /* 0x0000000721077220 */ /* 0x000fe20000400000 */
[C---:B------:R-:W-:Y:S01]  /*7fc0*/  FFMA R4, R35.reuse, R20, R4 ;  /* 0x0000001423047223 */ /* 0x040fe20000000004 */
[C---:B------:R-:W-:Y:S01]  /*7fd0*/  FFMA R5, R35.reuse, R36, R5 ;  /* 0x0000002423057223 */ /* 0x040fe20000000005 */
[C---:B------:R-:W-:Y:S01]  /*7fe0*/  FFMA R6, R35.reuse, R21, R6 ;  /* 0x0000001523067223 */ /* 0x040fe20000000006 */
[----:B------:R-:W-:Y:S01]  /*7ff0*/  FFMA R7, R35, R38, R7 ;  /* 0x0000002623077223 */ /* 0x000fe20000000007 */
[C---:B------:R-:W-:Y:S01]  /*8000*/  FMUL R8, R33.reuse, R8 ;  /* 0x0000000821087220 */ /* 0x040fe20000400000 */
[----:B------:R-:W-:Y:S01]  /*8010*/  FMUL R9, R33, R9 ;  /* 0x0000000921097220 */ /* 0x000fe20000400000 */
[----:B---3--:R-:W-:Y:S01]  /*8020*/  F2FP.F16.F32.PACK_AB R80, R5, R4 ;  /* 0x000000040550723e */ /* 0x008fe200000000ff */
[----:B------:R-:W-:Y:S01]  /*8030*/  FMUL R0, R33, R10 ;  /* 0x0000000a21007220 */ /* 0x000fe20000400000 */
[----:B------:R-:W-:Y:S01]  /*8040*/  F2FP.F16.F32.PACK_AB R81, R7, R6 ;  /* 0x000000060751723e */ /* 0x000fe200000000ff */
[C---:B------:R-:W-:Y:S01]  /*8050*/  FFMA R8, R35.reuse, R37, R8 ;  /* 0x0000002523087223 */ /* 0x040fe20000000008 */
[----:B------:R-:W-:Y:S01]  /*8060*/  FFMA R9, R35, R40, R9 ;  /* 0x0000002823097223 */ /* 0x000fe20000000009 */
[C---:B------:R-:W-:Y:S01]  /*8070*/  FMUL R2, R33.reuse, R11 ;  /* 0x0000000b21027220 */ /* 0x040fe20000400000 */
[C---:B--2---:R-:W-:Y:S01]  /*8080*/  FMUL R3, R33.reuse, R12 ;  /* 0x0000000c21037220 */ /* 0x044fe20000400000 */
[----:B------:R-:W-:Y:S01]  /*8090*/  FMUL R10, R33, R13 ;  /* 0x0000000d210a7220 */ /* 0x000fe20000400000 */
[----:B------:R-:W-:Y:S01]  /*80a0*/  FFMA R0, R35, R39, R0 ;  /* 0x0000002723007223 */ /* 0x000fe20000000000 */
        /* <DEDUP_REMOVED lines=40> */
.L_x_138:
[----:B------:R-:W-:Y:S05]  /*8330*/  BSYNC.RECONVERGENT B0 ;  /* 0x0000000000007941 */ /* 0x000fea0003800200 */
.L_x_137:
[----:B------:R-:W-:Y:S01]  /*8340*/  BAR.SYNC.DEFER_BLOCKING 0x1, 0x80 ;  /* 0x0042000000007b1d */ /* 0x000fe20000010000 */
[----:B------:R-:W-:Y:S01]  /*8350*/  UISETP.NE.AND UP0, UPT, UR49, -0x4, UPT ;  /* 0xfffffffc3100788c */ /* 0x000fe2000bf05270 */
[----:B------:R-:W-:Y:S08]  /*8360*/  IADD3 R0, PT, PT, R30, 0x1, RZ ;  /* 0x000000011e007810 */ /* 0x000ff00007ffe0ff */
[----:B------:R-:W-:Y:S05]  /*8370*/  BRA.U !UP0, `(.L_x_139) ;  /* 0x0000000108287547 */ /* 0x000fea000b800000 */
[----:B------:R-:W-:Y:S01]  /*8380*/  ISETP.NE.AND P0, PT, R76, RZ, PT ;  /* 0x000000ff4c00720c */ /* 0x000fe20003f05270 */
[----:B------:R-:W-:Y:S01]  /*8390*/  IMAD.U32 R3, RZ, RZ, UR51 ;  /* 0x00000033ff037e24 */ /* 0x000fe2000f8e00ff */
[----:B------:R-:W-:Y:S01]  /*83a0*/  UIADD3 UR51, UPT, UPT, UR51, 0x1, URZ ;  /* 0x0000000133337890 */ /* 0x000fe2000fffe0ff */
[----:B------:R-:W-:Y:S03]  /*83b0*/  IMAD.U32 R2, RZ, RZ, UR37 ;  /* 0x00000025ff027e24 */ /* 0x000fe6000f8e00ff */
[----:B------:R-:W-:Y:S04]  /*83c0*/  UISETP.NE.AND UP0, UPT, UR51, 0x4, UPT ;  /* 0x000000043300788c */ /* 0x000fe8000bf05270 */
[----:B------:R-:W-:Y:S03]  /*83d0*/  USEL UR51, UR51, URZ, UP0 ;  /* 0x000000ff33337287 */ /* 0x000fe60008000000 */
[----:B------:R-:W-:Y:S05]  /*83e0*/  @P0 LEA R3, R3, UR48, 0x3 ;  /* 0x0000003003030c11 */ /* 0x000fea000f8e18ff */
[----:B------:R-:W-:Y:S05]  /*83f0*/  @P0 VIADD R3, R3, 0x130 ;  /* 0x0000013003030836 */ /* 0x000fea0000000000 */
[----:B------:R-:W-:Y:S04]  /*8400*/  @P0 PRMT R2, R2, 0x654, R3 ;  /* 0x0000065402020816 */ /* 0x000fe80000000003 */
[----:B------:R2:W-:Y:S03]  /*8410*/  @P0 SYNCS.ARRIVE.TRANS64.RED.A1T0 RZ, [R2+URZ], RZ ;  /* 0x000000ff02ff09a7 */ /* 0x0005e600081004ff */
.L_x_139:
[----:B------:R-:W-:Y:S01]  /*8420*/  ISETP.NE.AND P2, PT, R73, RZ, PT ;  /* 0x000000ff4900720c */ /* 0x000fe20003f45270 */
[----:B------:R-:W-:Y:S01]  /*8430*/  UIADD3 UR49, UPT, UPT, UR49, 0x4, URZ ;  /* 0x0000000431317890 */ /* 0x000fe2000fffe0ff */
[----:B------:R-:W-:Y:S01]  /*8440*/  ISETP.NE.AND P0, PT, R75, 0x2, PT ;  /* 0x000000024b00780c */ /* 0x000fe20003f05270 */
[----:B------:R-:W-:Y:S01]  /*8450*/  IMAD.IADD R20, R29, 0x1, R58 ;  /* 0x000000011d147824 */ /* 0x000fe200078e023a */
[----:B------:R-:W-:Y:S01]  /*8460*/  ISETP.NE.AND P1, PT, R0, 0x4, PT ;  /* 0x000000040000780c */ /* 0x000fe20003f25270 */
[----:B------:R-:W-:Y:S01]  /*8470*/  IMAD.IADD R21, R31, 0x1, R60 ;  /* 0x000000011f157824 */ /* 0x000fe200078e023c */
[----:B------:R-:W-:Y:S02]  /*8480*/  SEL R3, RZ, 0x1, P0 ;  /* 0x00000001ff037807 */ /* 0x000fe40000000000 */
[----:B--2---:R-:W-:Y:S02]  /*8490*/  SEL R2, RZ, 0x1, P1 ;  /* 0x00000001ff027807 */ /* 0x004fe40000800000 */
[----:B------:R-:W-:Y:S02]  /*84a0*/  LOP3.LUT R68, R68, R3, RZ, 0x3c, !PT ;  /* 0x0000000344447212 */ /* 0x000fe400078e3cff */
[----:B------:R-:W-:Y:S02]  /*84b0*/  LOP3.LUT R69, R69, R2, RZ, 0x3c, !PT ;  /* 0x0000000245457212 */ /* 0x000fe400078e3cff */
[----:B------:R-:W-:Y:S02]  /*84c0*/  @P2 R2UR UR36, R67 ;  /* 0x00000000432422ca */ /* 0x000fe400000e0000 */
[----:B------:R-:W-:Y:S02]  /*84d0*/  SEL R75, R75, RZ, P0 ;  /* 0x000000ff4b4b7207 */ /* 0x000fe40000000000 */
[----:B------:R-:W-:Y:S01]  /*84e0*/  SEL R30, R0, RZ, P1 ;  /* 0x000000ff001e7207 */ /* 0x000fe20000800000 */
[----:B------:R-:W-:Y:S10]  /*84f0*/  @P2 BRA `(.L_x_140) ;  /* 0xffffffd000182947 */ /* 0x000ff4000383ffff */
[----:B------:R-:W-:-:S09]  /*8500*/  UISETP.NE.AND UP0, UPT, UR50, URZ, UPT ;  /* 0x000000ff3200728c */ /* 0x000fd2000bf05270 */
[----:B------:R-:W-:Y:S05]  /*8510*/  BRA.U !UP0, `(.L_x_141) ;  /* 0x0000000108487547 */ /* 0x000fea000b800000 */
[----:B------:R-:W2:Y:S02]  /*8520*/  LDCU.64 UR4, c[0x0][0x890] ;  /* 0x00011200ff0477ac */ /* 0x000ea40008000a00 */
[----:B--2---:R-:W-:-:S04]  /*8530*/  UISETP.NE.U32.AND UP0, UPT, UR4, URZ, UPT ;  /* 0x000000ff0400728c */ /* 0x004fc8000bf05070 */
[----:B------:R-:W-:-:S09]  /*8540*/  UISETP.NE.AND.EX UP0, UPT, UR5, URZ, UPT, UP0 ;  /* 0x000000ff0500728c */ /* 0x000fd2000bf05300 */
[----:B------:R-:W-:Y:S05]  /*8550*/  BRA.U UP0, `(.L_x_142) ;  /* 0x00000001000c7547 */ /* 0x000fea000b800000 */
[----:B------:R-:W-:-:S13]  /*8560*/  FSETP.NEU.AND P0, PT, R35, RZ, PT ;  /* 0x000000ff2300720b */ /* 0x000fda0003f0d000 */
[----:B------:R-:W-:Y:S05]  /*8570*/  @!P0 EXIT ;  /* 0x000000000000894d */ /* 0x000fea0003800000 */
[----:B------:R-:W-:Y:S05]  /*8580*/  BRA `(.L_x_141) ;  /* 0x00000000002c7947 */ /* 0x000fea0003800000 */
.L_x_142:
[----:B------:R-:W-:Y:S01]  /*8590*/  ISETP.NE.AND P0, PT, R74, RZ, PT ;  /* 0x000000ff4a00720c */ /* 0x000fe20003f05270 */
[----:B------:R-:W-:-:S12]  /*85a0*/  BSSY.RECONVERGENT B0, `(.L_x_141) ;  /* 0x0000009000007945 */ /* 0x000fd80003800200 */
[----:B------:R-:W-:Y:S05]  /*85b0*/  @P0 BRA `(.L_x_143) ;  /* 0x0000000000140947 */ /* 0x000fea0003800000 */
[----:B------:R-:W2:Y:S02]  /*85c0*/  LDCU.64 UR4, c[0x0][0x888] ;  /* 0x00011100ff0477ac */ /* 0x000ea40008000a00 */
[----:B--2---:R-:W-:-:S04]  /*85d0*/  ISETP.NE.U32.AND P0, PT, RZ, UR4, PT ;  /* 0x00000004ff007c0c */ /* 0x004fc8000bf05070 */
[----:B------:R-:W-:-:S13]  /*85e0*/  ISETP.NE.AND.EX P0, PT, RZ, UR5, PT, P0 ;  /* 0x00000005ff007c0c */ /* 0x000fda000bf05300 */
[----:B------:R-:W-:Y:S05]  /*85f0*/  @!P0 EXIT ;  /* 0x000000000000894d */ /* 0x000fea0003800000 */
[----:B------:R-:W-:Y:S05]  /*8600*/  BRA `(.L_x_144) ;  /* 0x0000000000087947 */ /* 0x000fea0003800000 */
.L_x_143:
[----:B------:R-:W-:-:S13]  /*8610*/  FSETP.NEU.AND P0, PT, R35, RZ, PT ;  /* 0x000000ff2300720b */ /* 0x000fda0003f0d000 */
[----:B------:R-:W-:Y:S05]  /*8620*/  @!P0 EXIT ;  /* 0x000000000000894d */ /* 0x000fea0003800000 */
.L_x_144:
[----:B------:R-:W-:Y:S05]  /*8630*/  BSYNC.RECONVERGENT B0 ;  /* 0x0000000000007941 */ /* 0x000fea0003800200 */
.L_x_141:
[----:B------:R-:W-:Y:S01]  /*8640*/  ULEA UR4, UR51, UR48, 0x3 ;  /* 0x0000003033047291 */ /* 0x000fe2000f8e18ff */
[----:B------:R-:W-:-:S04]  /*8650*/  DEPBAR.LE SB0, 0x0 ;  /* 0x000080000000791a */ /* 0x000fc80000000000 */
[----:B------:R-:W-:-:S04]  /*8660*/  UIADD3 UR4, UPT, UPT, UR4, 0x130, URZ ;  /* 0x0000013004047890 */ /* 0x000fc8000fffe0ff */
[----:B------:R-:W-:-:S09]  /*8670*/  UPRMT UR4, UR37, 0x654, UR4 ;  /* 0x0000065425047896 */ /* 0x000fd20008000004 */
[----:B------:R-:W-:Y:S01]  /*8680*/  SYNCS.ARRIVE.TRANS64.RED.A1T0 RZ, [UR4], RZ ;  /* 0x000000ffffff79a7 */ /* 0x000fe20008100404 */
[----:B------:R-:W-:Y:S05]  /*8690*/  EXIT ;  /* 0x000000000000794d */ /* 0x000fea0003800000 */
.L_x_20:
[----:B--2---:R2:W1:Y:S02]  /*86a0*/  SYNCS.PHASECHK.TRANS64.TRYWAIT P0, [R3+URZ+0x1d0], R2 ;  /* 0x0001d002030075a7 */ /* 0x00446400080011ff */
[----:B-1----:R-:W-:Y:S05]  /*86b0*/  @!P0 NANOSLEEP.SYNCS 0x989680 ;  /* 0x009896800000895d */ /* 0x002fea0003900000 */
[----:B------:R-:W1:Y:S02]  /*86c0*/  @!P0 SYNCS.PHASECHK.TRANS64 P0, [R3+URZ+0x1d0], R2 ;  /* 0x0001d002030085a7 */ /* 0x000e6400080010ff */
[----:B-1----:R-:W-:Y:S05]  /*86d0*/  @!P0 BRA `(.L_x_20) ;  /* 0xfffffffc00f08947 */ /* 0x002fea000383ffff */
[----:B------:R-:W-:Y:S05]  /*86e0*/  BRA `(.L_x_145) ;  /* 0xffffff9000347947 */ /* 0x000fea000383ffff */
.L_x_23:
[----:B-1----:R-:W-:-:S07]  /*86f0*/  MOV R2, UR33 ;  /* 0x0000002100027c02 */ /* 0x002fce0008000f00 */
.L_x_146:
[----:B-1----:R1:W2:Y:S02]  /*8700*/  SYNCS.PHASECHK.TRANS64.TRYWAIT P0, [R2+URZ+0x88], R5 ;  /* 0x00008805020075a7 */ /* 0x0022a400080011ff */
[----:B--2---:R-:W-:Y:S05]  /*8710*/  @!P0 NANOSLEEP.SYNCS 0x989680 ;  /* 0x009896800000895d */ /* 0x004fea0003900000 */
[----:B------:R-:W2:Y:S02]  /*8720*/  @!P0 SYNCS.PHASECHK.TRANS64 P0, [R2+URZ+0x88], R5 ;  /* 0x00008805020085a7 */ /* 0x000ea400080010ff */
[----:B--2---:R-:W-:Y:S05]  /*8730*/  @!P0 BRA `(.L_x_146) ;  /* 0xfffffffc00f08947 */ /* 0x004fea000383ffff */
[----:B------:R-:W-:Y:S05]  /*8740*/  BRA `(.L_x_22) ;  /* 0xffffff9000847947 */ /* 0x000fea000383ffff */
.L_x_29:
[----:B-1----:R-:W-:-:S07]  /*8750*/  MOV R2, UR17 ;  /* 0x0000001100027c02 */ /* 0x002fce0008000f00 */
.L_x_147:
[----:B-1----:R1:W2:Y:S02]  /*8760*/  SYNCS.PHASECHK.TRANS64.TRYWAIT P0, [R2+URZ+0x88], R5 ;  /* 0x00008805020075a7 */ /* 0x0022a400080011ff */
[----:B--2---:R-:W-:Y:S05]  /*8770*/  @!P0 NANOSLEEP.SYNCS 0x989680 ;  /* 0x009896800000895d */ /* 0x004fea0003900000 */
[----:B------:R-:W2:Y:S02]  /*8780*/  @!P0 SYNCS.PHASECHK.TRANS64 P0, [R2+URZ+0x88], R5 ;  /* 0x00008805020085a7 */ /* 0x000ea400080010ff */
[----:B--2---:R-:W-:Y:S05]  /*8790*/  @!P0 BRA `(.L_x_147) ;  /* 0xfffffffc00f08947 */ /* 0x004fea000383ffff */
[----:B------:R-:W-:Y:S05]  /*87a0*/  BRA `(.L_x_28) ;  /* 0xffffff94002c7947 */ /* 0x000fea000383ffff */
.L_x_33:
[----:B-1----:R1:W2:Y:S02]  /*87b0*/  SYNCS.PHASECHK.TRANS64.TRYWAIT P0, [R2+URZ+0x160], R3 ;  /* 0x00016003020075a7 */ /* 0x0022a400080011ff */
[----:B--2---:R-:W-:Y:S05]  /*87c0*/  @!P0 NANOSLEEP.SYNCS 0x989680 ;  /* 0x009896800000895d */ /* 0x004fea0003900000 */
[----:B------:R-:W2:Y:S02]  /*87d0*/  @!P0 SYNCS.PHASECHK.TRANS64 P0, [R2+URZ+0x160], R3 ;  /* 0x00016003020085a7 */ /* 0x000ea400080010ff */
[----:B--2---:R-:W-:Y:S05]  /*87e0*/  @!P0 BRA `(.L_x_33) ;  /* 0xfffffffc00f08947 */ /* 0x004fea000383ffff */
[----:B------:R-:W-:Y:S05]  /*87f0*/  BRA `(.L_x_148) ;  /* 0xffffff9400bc7947 */ /* 0x000fea000383ffff */
.L_x_37:
[----:B----4-:R-:W-:-:S07]  /*8800*/  MOV R0, UR5 ;  /* 0x0000000500007c02 */ /* 0x010fce0008000f00 */
.L_x_149:
[----:B-1----:R1:W2:Y:S02]  /*8810*/  SYNCS.PHASECHK.TRANS64.TRYWAIT P0, [R0+URZ], R3 ;  /* 0x00000003000075a7 */ /* 0x0022a400080011ff */
[----:B--2---:R-:W-:Y:S05]  /*8820*/  @!P0 NANOSLEEP.SYNCS 0x989680 ;  /* 0x009896800000895d */ /* 0x004fea0003900000 */
[----:B------:R-:W2:Y:S02]  /*8830*/  @!P0 SYNCS.PHASECHK.TRANS64 P0, [R0+URZ], R3 ;  /* 0x00000003000085a7 */ /* 0x000ea400080010ff */
[----:B--2---:R-:W-:Y:S05]  /*8840*/  @!P0 BRA `(.L_x_149) ;  /* 0xfffffffc00f08947 */ /* 0x004fea000383ffff */
[----:B------:R-:W-:Y:S05]  /*8850*/  BRA `(.L_x_150) ;  /* 0xffffff9c002c7947 */ /* 0x000fea000383ffff */
.L_x_38:
[----:B----4-:R-:W-:-:S07]  /*8860*/  MOV R0, UR5 ;  /* 0x0000000500007c02 */ /* 0x010fce0008000f00 */
.L_x_151:
[----:B-1----:R1:W2:Y:S02]  /*8870*/  SYNCS.PHASECHK.TRANS64.TRYWAIT P0, [R0+URZ], R3 ;  /* 0x00000003000075a7 */ /* 0x0022a400080011ff */
[----:B--2---:R-:W-:Y:S05]  /*8880*/  @!P0 NANOSLEEP.SYNCS 0x989680 ;  /* 0x009896800000895d */ /* 0x004fea0003900000 */
[----:B------:R-:W2:Y:S02]  /*8890*/  @!P0 SYNCS.PHASECHK.TRANS64 P0, [R0+URZ], R3 ;  /* 0x00000003000085a7 */ /* 0x000ea400080010ff */
[----:B--2---:R-:W-:Y:S05]  /*88a0*/  @!P0 BRA `(.L_x_151) ;  /* 0xfffffffc00f08947 */ /* 0x004fea000383ffff */
[----:B------:R-:W-:Y:S05]  /*88b0*/  BRA `(.L_x_152) ;  /* 0xffffff9c00387947 */ /* 0x000fea000383ffff */
.L_x_39:
[----:B----4-:R-:W-:-:S07]  /*88c0*/  MOV R0, UR5 ;  /* 0x0000000500007c02 */ /* 0x010fce0008000f00 */
.L_x_153:
[----:B-1----:R1:W2:Y:S02]  /*88d0*/  SYNCS.PHASECHK.TRANS64.TRYWAIT P0, [R0+URZ], R3 ;  /* 0x00000003000075a7 */ /* 0x0022a400080011ff */
[----:B--2---:R-:W-:Y:S05]  /*88e0*/  @!P0 NANOSLEEP.SYNCS 0x989680 ;  /* 0x009896800000895d */ /* 0x004fea0003900000 */
[----:B------:R-:W2:Y:S02]  /*88f0*/  @!P0 SYNCS.PHASECHK.TRANS64 P0, [R0+URZ], R3 ;  /* 0x00000003000085a7 */ /* 0x000ea400080010ff */
[----:B--2---:R-:W-:Y:S05]  /*8900*/  @!P0 BRA `(.L_x_153) ;  /* 0xfffffffc00f08947 */ /* 0x004fea000383ffff */
[----:B------:R-:W-:Y:S05]  /*8910*/  BRA `(.L_x_154) ;  /* 0xffffff9c00447947 */ /* 0x000fea000383ffff */
.L_x_40:
[----:B----4-:R-:W-:-:S07]  /*8920*/  MOV R0, UR5 ;  /* 0x0000000500007c02 */ /* 0x010fce0008000f00 */
.L_x_155:
[----:B-1----:R1:W2:Y:S02]  /*8930*/  SYNCS.PHASECHK.TRANS64.TRYWAIT P0, [R0+URZ], R3 ;  /* 0x00000003000075a7 */ /* 0x0022a400080011ff */
[----:B--2---:R-:W-:Y:S05]  /*8940*/  @!P0 NANOSLEEP.SYNCS 0x989680 ;  /* 0x009896800000895d */ /* 0x004fea0003900000 */
[----:B------:R-:W2:Y:S02]  /*8950*/  @!P0 SYNCS.PHASECHK.TRANS64 P0, [R0+URZ], R3 ;  /* 0x00000003000085a7 */ /* 0x000ea400080010ff */
[----:B--2---:R-:W-:Y:S05]  /*8960*/  @!P0 BRA `(.L_x_155) ;  /* 0xfffffffc00f08947 */ /* 0x004fea000383ffff */
[----:B------:R-:W-:Y:S05]  /*8970*/  BRA `(.L_x_156) ;  /* 0xffffff9c00507947 */ /* 0x000fea000383ffff */
.L_x_41:
[----:B----4-:R-:W-:-:S07]  /*8980*/  MOV R0, UR5 ;  /* 0x0000000500007c02 */ /* 0x010fce0008000f00 */
.L_x_157:
[----:B-1----:R1:W2:Y:S02]  /*8990*/  SYNCS.PHASECHK.TRANS64.TRYWAIT P0, [R0+URZ], R3 ;  /* 0x00000003000075a7 */ /* 0x0022a400080011ff */
[----:B--2---:R-:W-:Y:S05]  /*89a0*/  @!P0 NANOSLEEP.SYNCS 0x989680 ;  /* 0x009896800000895d */ /* 0x004fea0003900000 */
[----:B------:R-:W2:Y:S02]  /*89b0*/  @!P0 SYNCS.PHASECHK.TRANS64 P0, [R0+URZ], R3 ;  /* 0x00000003000085a7 */ /* 0x000ea400080010ff */
[----:B--2---:R-:W-:Y:S05]  /*89c0*/  @!P0 BRA `(.L_x_157) ;  /* 0xfffffffc00f08947 */ /* 0x004fea000383ffff */
[----:B------:R-:W-:Y:S05]  /*89d0*/  BRA `(.L_x_158) ;  /* 0xffffff9c005c7947 */ /* 0x000fea000383ffff */
.L_x_42:
[----:B----4-:R-:W-:-:S07]  /*89e0*/  MOV R0, UR5 ;  /* 0x0000000500007c02 */ /* 0x010fce0008000f00 */
.L_x_159:
[----:B-1----:R1:W2:Y:S02]  /*89f0*/  SYNCS.PHASECHK.TRANS64.TRYWAIT P0, [R0+URZ], R3 ;  /* 0x00000003000075a7 */ /* 0x0022a400080011ff */
[----:B--2---:R-:W-:Y:S05]  /*8a00*/  @!P0 NANOSLEEP.SYNCS 0x989680 ;  /* 0x009896800000895d */ /* 0x004fea0003900000 */
[----:B------:R-:W2:Y:S02]  /*8a10*/  @!P0 SYNCS.PHASECHK.TRANS64 P0, [R0+URZ], R3 ;  /* 0x00000003000085a7 */ /* 0x000ea400080010ff */
[----:B--2---:R-:W-:Y:S05]  /*8a20*/  @!P0 BRA `(.L_x_159) ;  /* 0xfffffffc00f08947 */ /* 0x004fea000383ffff */
[----:B------:R-:W-:Y:S05]  /*8a30*/  BRA `(.L_x_160) ;  /* 0xffffff9c00687947 */ /* 0x000fea000383ffff */
.L_x_43:
[----:B----4-:R-:W-:-:S07]  /*8a40*/  MOV R0, UR5 ;  /* 0x0000000500007c02 */ /* 0x010fce0008000f00 */
.L_x_161:
[----:B-1----:R1:W2:Y:S02]  /*8a50*/  SYNCS.PHASECHK.TRANS64.TRYWAIT P0, [R0+URZ], R3 ;  /* 0x00000003000075a7 */ /* 0x0022a400080011ff */
[----:B--2---:R-:W-:Y:S05]  /*8a60*/  @!P0 NANOSLEEP.SYNCS 0x989680 ;  /* 0x009896800000895d */ /* 0x004fea0003900000 */
[----:B------:R-:W2:Y:S02]  /*8a70*/  @!P0 SYNCS.PHASECHK.TRANS64 P0, [R0+URZ], R3 ;  /* 0x00000003000085a7 */ /* 0x000ea400080010ff */
[----:B--2---:R-:W-:Y:S05]  /*8a80*/  @!P0 BRA `(.L_x_161) ;  /* 0xfffffffc00f08947 */ /* 0x004fea000383ffff */
[----:B------:R-:W-:Y:S05]  /*8a90*/  BRA `(.L_x_162) ;  /* 0xffffff9c00747947 */ /* 0x000fea000383ffff */
.L_x_44:
[----:B----4-:R-:W-:-:S07]  /*8aa0*/  MOV R0, UR5 ;  /* 0x0000000500007c02 */ /* 0x010fce0008000f00 */
.L_x_163:
[----:B-1----:R1:W2:Y:S02]  /*8ab0*/  SYNCS.PHASECHK.TRANS64.TRYWAIT P0, [R0+URZ], R3 ;  /* 0x00000003000075a7 */ /* 0x0022a400080011ff */
[----:B--2---:R-:W-:Y:S05]  /*8ac0*/  @!P0 NANOSLEEP.SYNCS 0x989680 ;  /* 0x009896800000895d */ /* 0x004fea0003900000 */
[----:B------:R-:W2:Y:S02]  /*8ad0*/  @!P0 SYNCS.PHASECHK.TRANS64 P0, [R0+URZ], R3 ;  /* 0x00000003000085a7 */ /* 0x000ea400080010ff */
[----:B--2---:R-:W-:Y:S05]  /*8ae0*/  @!P0 BRA `(.L_x_163) ;  /* 0xfffffffc00f08947 */ /* 0x004fea000383ffff */
[----:B------:R-:W-:Y:S05]  /*8af0*/  BRA `(.L_x_164) ;  /* 0xffffff9c00807947 */ /* 0x000fea000383ffff */
.L_x_45:
[----:B----4-:R-:W-:-:S07]  /*8b00*/  MOV R0, UR5 ;  /* 0x0000000500007c02 */ /* 0x010fce0008000f00 */
.L_x_165:
[----:B-1----:R1:W2:Y:S02]  /*8b10*/  SYNCS.PHASECHK.TRANS64.TRYWAIT P0, [R0+URZ], R3 ;  /* 0x00000003000075a7 */ /* 0x0022a400080011ff */
[----:B--2---:R-:W-:Y:S05]  /*8b20*/  @!P0 NANOSLEEP.SYNCS 0x989680 ;  /* 0x009896800000895d */ /* 0x004fea0003900000 */
[----:B------:R-:W2:Y:S02]  /*8b30*/  @!P0 SYNCS.PHASECHK.TRANS64 P0, [R0+URZ], R3 ;  /* 0x00000003000085a7 */ /* 0x000ea400080010ff */
[----:B--2---:R-:W-:Y:S05]  /*8b40*/  @!P0 BRA `(.L_x_165) ;  /* 0xfffffffc00f08947 */ /* 0x004fea000383ffff */
[----:B------:R-:W-:Y:S05]  /*8b50*/  BRA `(.L_x_166) ;  /* 0xffffff9c008c7947 */ /* 0x000fea000383ffff */
.L_x_46:
[----:B----4-:R-:W-:-:S07]  /*8b60*/  MOV R0, UR5 ;  /* 0x0000000500007c02 */ /* 0x010fce0008000f00 */
.L_x_167:
[----:B-1----:R1:W2:Y:S02]  /*8b70*/  SYNCS.PHASECHK.TRANS64.TRYWAIT P0, [R0+URZ], R3 ;  /* 0x00000003000075a7 */ /* 0x0022a400080011ff */
[----:B--2---:R-:W-:Y:S05]  /*8b80*/  @!P0 NANOSLEEP.SYNCS 0x989680 ;  /* 0x009896800000895d */ /* 0x004fea0003900000 */
[----:B------:R-:W2:Y:S02]  /*8b90*/  @!P0 SYNCS.PHASECHK.TRANS64 P0, [R0+URZ], R3 ;  /* 0x00000003000085a7 */ /* 0x000ea400080010ff */
[----:B--2---:R-:W-:Y:S05]  /*8ba0*/  @!P0 BRA `(.L_x_167) ;  /* 0xfffffffc00f08947 */ /* 0x004fea000383ffff */
[----:B------:R-:W-:Y:S05]  /*8bb0*/  BRA `(.L_x_168) ;  /* 0xffffff9c00987947 */ /* 0x000fea000383ffff */
.L_x_47:
[----:B----4-:R-:W-:-:S07]  /*8bc0*/  MOV R0, UR5 ;  /* 0x0000000500007c02 */ /* 0x010fce0008000f00 */
.L_x_169:
[----:B-1----:R1:W2:Y:S02]  /*8bd0*/  SYNCS.PHASECHK.TRANS64.TRYWAIT P0, [R0+URZ], R3 ;  /* 0x00000003000075a7 */ /* 0x0022a400080011ff */
[----:B--2---:R-:W-:Y:S05]  /*8be0*/  @!P0 NANOSLEEP.SYNCS 0x989680 ;  /* 0x009896800000895d */ /* 0x004fea0003900000 */
[----:B------:R-:W2:Y:S02]  /*8bf0*/  @!P0 SYNCS.PHASECHK.TRANS64 P0, [R0+URZ], R3 ;  /* 0x00000003000085a7 */ /* 0x000ea400080010ff */
[----:B--2---:R-:W-:Y:S05]  /*8c00*/  @!P0 BRA `(.L_x_169) ;  /* 0xfffffffc00f08947 */ /* 0x004fea000383ffff */
[----:B------:R-:W-:Y:S05]  /*8c10*/  BRA `(.L_x_170) ;  /* 0xffffff9c00a47947 */ /* 0x000fea000383ffff */
.L_x_48:
[----:B----4-:R-:W-:-:S07]  /*8c20*/  MOV R0, UR5 ;  /* 0x0000000500007c02 */ /* 0x010fce0008000f00 */
.L_x_171:
[----:B-1----:R1:W2:Y:S02]  /*8c30*/  SYNCS.PHASECHK.TRANS64.TRYWAIT P0, [R0+URZ], R3 ;  /* 0x00000003000075a7 */ /* 0x0022a400080011ff */
[----:B--2---:R-:W-:Y:S05]  /*8c40*/  @!P0 NANOSLEEP.SYNCS 0x989680 ;  /* 0x009896800000895d */ /* 0x004fea0003900000 */
[----:B------:R-:W2:Y:S02]  /*8c50*/  @!P0 SYNCS.PHASECHK.TRANS64 P0, [R0+URZ], R3 ;  /* 0x00000003000085a7 */ /* 0x000ea400080010ff */
[----:B--2---:R-:W-:Y:S05]  /*8c60*/  @!P0 BRA `(.L_x_171) ;  /* 0xfffffffc00f08947 */ /* 0x004fea000383ffff */
[----:B------:R-:W-:Y:S05]  /*8c70*/  BRA `(.L_x_172) ;  /* 0xffffff9c00b07947 */ /* 0x000fea000383ffff */
.L_x_49:
[----:B----4-:R-:W-:-:S07]  /*8c80*/  MOV R0, UR5 ;  /* 0x0000000500007c02 */ /* 0x010fce0008000f00 */
.L_x_173:
[----:B-1----:R1:W2:Y:S02]  /*8c90*/  SYNCS.PHASECHK.TRANS64.TRYWAIT P0, [R0+URZ], R3 ;  /* 0x00000003000075a7 */ /* 0x0022a400080011ff */
[----:B--2---:R-:W-:Y:S05]  /*8ca0*/  @!P0 NANOSLEEP.SYNCS 0x989680 ;  /* 0x009896800000895d */ /* 0x004fea0003900000 */
[----:B------:R-:W2:Y:S02]  /*8cb0*/  @!P0 SYNCS.PHASECHK.TRANS64 P0, [R0+URZ], R3 ;  /* 0x00000003000085a7 */ /* 0x000ea400080010ff */
[----:B--2---:R-:W-:Y:S05]  /*8cc0*/  @!P0 BRA `(.L_x_173) ;  /* 0xfffffffc00f08947 */ /* 0x004fea000383ffff */
[----:B------:R-:W-:Y:S05]  /*8cd0*/  BRA `(.L_x_174) ;  /* 0xffffff9c00bc7947 */ /* 0x000fea000383ffff */
.L_x_50:
[----:B----4-:R-:W-:-:S07]  /*8ce0*/  MOV R0, UR5 ;  /* 0x0000000500007c02 */ /* 0x010fce0008000f00 */
.L_x_175:
[----:B-1----:R1:W2:Y:S02]  /*8cf0*/  SYNCS.PHASECHK.TRANS64.TRYWAIT P0, [R0+URZ], R3 ;  /* 0x00000003000075a7 */ /* 0x0022a400080011ff */
[----:B--2---:R-:W-:Y:S05]  /*8d00*/  @!P0 NANOSLEEP.SYNCS 0x989680 ;  /* 0x009896800000895d */ /* 0x004fea0003900000 */
[----:B------:R-:W2:Y:S02]  /*8d10*/  @!P0 SYNCS.PHASECHK.TRANS64 P0, [R0+URZ], R3 ;  /* 0x00000003000085a7 */ /* 0x000ea400080010ff */
[----:B--2---:R-:W-:Y:S05]  /*8d20*/  @!P0 BRA `(.L_x_175) ;  /* 0xfffffffc00f08947 */ /* 0x004fea000383ffff */
[----:B------:R-:W-:Y:S05]  /*8d30*/  BRA `(.L_x_176) ;  /* 0xffffff9c00c87947 */ /* 0x000fea000383ffff */
.L_x_51:
[----:B----4-:R-:W-:-:S07]  /*8d40*/  MOV R0, UR5 ;  /* 0x0000000500007c02 */ /* 0x010fce0008000f00 */
.L_x_177:
[----:B-1----:R1:W2:Y:S02]  /*8d50*/  SYNCS.PHASECHK.TRANS64.TRYWAIT P0, [R0+URZ], R3 ;  /* 0x00000003000075a7 */ /* 0x0022a400080011ff */
[----:B--2---:R-:W-:Y:S05]  /*8d60*/  @!P0 NANOSLEEP.SYNCS 0x989680 ;  /* 0x009896800000895d */ /* 0x004fea0003900000 */
[----:B------:R-:W2:Y:S02]  /*8d70*/  @!P0 SYNCS.PHASECHK.TRANS64 P0, [R0+URZ], R3 ;  /* 0x00000003000085a7 */ /* 0x000ea400080010ff */
[----:B--2---:R-:W-:Y:S05]  /*8d80*/  @!P0 BRA `(.L_x_177) ;  /* 0xfffffffc00f08947 */ /* 0x004fea000383ffff */
[----:B------:R-:W-:Y:S05]  /*8d90*/  BRA `(.L_x_178) ;  /* 0xffffff9c00d47947 */ /* 0x000fea000383ffff */
.L_x_52:
[----:B----4-:R-:W-:-:S07]  /*8da0*/  MOV R0, UR5 ;  /* 0x0000000500007c02 */ /* 0x010fce0008000f00 */
.L_x_179:
[----:B-1----:R1:W2:Y:S02]  /*8db0*/  SYNCS.PHASECHK.TRANS64.TRYWAIT P0, [R0+URZ], R3 ;  /* 0x00000003000075a7 */ /* 0x0022a400080011ff */
[----:B--2---:R-:W-:Y:S05]  /*8dc0*/  @!P0 NANOSLEEP.SYNCS 0x989680 ;  /* 0x009896800000895d */ /* 0x004fea0003900000 */
[----:B------:R-:W2:Y:S02]  /*8dd0*/  @!P0 SYNCS.PHASECHK.TRANS64 P0, [R0+URZ], R3 ;  /* 0x00000003000085a7 */ /* 0x000ea400080010ff */
[----:B--2---:R-:W-:Y:S05]  /*8de0*/  @!P0 BRA `(.L_x_179) ;  /* 0xfffffffc00f08947 */ /* 0x004fea000383ffff */
[----:B------:R-:W-:Y:S05]  /*8df0*/  BRA `(.L_x_180) ;  /* 0xffffff9c00e07947 */ /* 0x000fea000383ffff */
.L_x_55:
[----:B-1----:R1:W2:Y:S02]  /*8e00*/  SYNCS.PHASECHK.TRANS64.TRYWAIT P0, [R0+URZ+0x1c0], R5 ;  /* 0x0001c005000075a7 */ /* 0x0022a400080011ff */
[----:B--2---:R-:W-:Y:S05]  /*8e10*/  @!P0 NANOSLEEP.SYNCS 0x989680 ;  /* 0x009896800000895d */ /* 0x004fea0003900000 */
[----:B------:R-:W2:Y:S02]  /*8e20*/  @!P0 SYNCS.PHASECHK.TRANS64 P0, [R0+URZ+0x1c0], R5 ;  /* 0x0001c005000085a7 */ /* 0x000ea400080010ff */
[----:B--2---:R-:W-:Y:S05]  /*8e30*/  @!P0 BRA `(.L_x_55) ;  /* 0xfffffffc00f08947 */ /* 0x004fea000383ffff */
[----:B------:R-:W-:Y:S05]  /*8e40*/  BRA `(.L_x_181) ;  /* 0xffffffa0003c7947 */ /* 0x000fea000383ffff */
.L_x_56:
[----:B------:R-:W-:-:S07]  /*8e50*/  MOV R0, UR5 ;  /* 0x0000000500007c02 */ /* 0x000fce0008000f00 */
.L_x_182:
[----:B-1----:R1:W2:Y:S02]  /*8e60*/  SYNCS.PHASECHK.TRANS64.TRYWAIT P0, [R0+URZ+0x170], R5 ;  /* 0x00017005000075a7 */ /* 0x0022a400080011ff */
[----:B--2---:R-:W-:Y:S05]  /*8e70*/  @!P0 NANOSLEEP.SYNCS 0x989680 ;  /* 0x009896800000895d */ /* 0x004fea0003900000 */
[----:B------:R-:W2:Y:S02]  /*8e80*/  @!P0 SYNCS.PHASECHK.TRANS64 P0, [R0+URZ+0x170], R5 ;  /* 0x00017005000085a7 */ /* 0x000ea400080010ff */
[----:B--2---:R-:W-:Y:S05]  /*8e90*/  @!P0 BRA `(.L_x_182) ;  /* 0xfffffffc00f08947 */ /* 0x004fea000383ffff */
[----:B------:R-:W-:Y:S05]  /*8ea0*/  BRA `(.L_x_183) ;  /* 0xffffffa0004c7947 */ /* 0x000fea000383ffff */
.L_x_57:
[----:B-1----:R1:W2:Y:S02]  /*8eb0*/  SYNCS.PHASECHK.TRANS64.TRYWAIT P1, [R0+URZ+0x160], R5 ;  /* 0x00016005000075a7 */ /* 0x0022a400080211ff */
[----:B--2---:R-:W-:Y:S05]  /*8ec0*/  @!P1 NANOSLEEP.SYNCS 0x989680 ;  /* 0x009896800000995d */ /* 0x004fea0003900000 */
[----:B------:R-:W2:Y:S02]  /*8ed0*/  @!P1 SYNCS.PHASECHK.TRANS64 P1, [R0+URZ+0x160], R5 ;  /* 0x00016005000095a7 */ /* 0x000ea400080210ff */
[----:B--2---:R-:W-:Y:S05]  /*8ee0*/  @!P1 BRA `(.L_x_57) ;  /* 0xfffffffc00f09947 */ /* 0x004fea000383ffff */
[----:B------:R-:W-:Y:S05]  /*8ef0*/  BRA `(.L_x_184) ;  /* 0xffffffa0007c7947 */ /* 0x000fea000383ffff */
.L_x_60:
[----:B------:R-:W-:-:S07]  /*8f00*/  MOV R0, UR5 ;  /* 0x0000000500007c02 */ /* 0x000fce0008000f00 */
.L_x_185:
[----:B-1----:R1:W2:Y:S02]  /*8f10*/  SYNCS.PHASECHK.TRANS64.TRYWAIT P0, [R0+URZ+0x170], R3 ;  /* 0x00017003000075a7 */ /* 0x0022a400080011ff */
[----:B--2---:R-:W-:Y:S05]  /*8f20*/  @!P0 NANOSLEEP.SYNCS 0x989680 ;  /* 0x009896800000895d */ /* 0x004fea0003900000 */
[----:B------:R-:W2:Y:S02]  /*8f30*/  @!P0 SYNCS.PHASECHK.TRANS64 P0, [R0+URZ+0x170], R3 ;  /* 0x00017003000085a7 */ /* 0x000ea400080010ff */
[----:B--2---:R-:W-:Y:S05]  /*8f40*/  @!P0 BRA `(.L_x_185) ;  /* 0xfffffffc00f08947 */ /* 0x004fea000383ffff */
[----:B------:R-:W-:Y:S05]  /*8f50*/  BRA `(.L_x_59) ;  /* 0xffffffa000d07947 */ /* 0x000fea000383ffff */
.L_x_67:
[----:B-1----:R1:W2:Y:S02]  /*8f60*/  SYNCS.PHASECHK.TRANS64.TRYWAIT P1, [R0+URZ+0x160], R5 ;  /* 0x00016005000075a7 */ /* 0x0022a400080211ff */
[----:B--2---:R-:W-:Y:S05]  /*8f70*/  @!P1 NANOSLEEP.SYNCS 0x989680 ;  /* 0x009896800000995d */ /* 0x004fea0003900000 */
[----:B------:R-:W2:Y:S02]  /*8f80*/  @!P1 SYNCS.PHASECHK.TRANS64 P1, [R0+URZ+0x160], R5 ;  /* 0x00016005000095a7 */ /* 0x000ea400080210ff */
[----:B--2---:R-:W-:Y:S05]  /*8f90*/  @!P1 BRA `(.L_x_67) ;  /* 0xfffffffc00f09947 */ /* 0x004fea000383ffff */
[----:B------:R-:W-:Y:S05]  /*8fa0*/  BRA `(.L_x_186) ;  /* 0xffffffa800307947 */ /* 0x000fea000383ffff */
.L_x_68:
[----:B------:R-:W-:-:S07]  /*8fb0*/  MOV R3, UR8 ;  /* 0x0000000800037c02 */ /* 0x000fce0008000f00 */
.L_x_187:
[----:B-1----:R1:W2:Y:S02]  /*8fc0*/  SYNCS.PHASECHK.TRANS64.TRYWAIT P0, [R3+URZ+0x1a0], R0 ;  /* 0x0001a000030075a7 */ /* 0x0022a400080011ff */
[----:B--2---:R-:W-:Y:S05]  /*8fd0*/  @!P0 NANOSLEEP.SYNCS 0x989680 ;  /* 0x009896800000895d */ /* 0x004fea0003900000 */
[----:B------:R-:W2:Y:S02]  /*8fe0*/  @!P0 SYNCS.PHASECHK.TRANS64 P0, [R3+URZ+0x1a0], R0 ;  /* 0x0001a000030085a7 */ /* 0x000ea400080010ff */
[----:B--2---:R-:W-:Y:S05]  /*8ff0*/  @!P0 BRA `(.L_x_187) ;  /* 0xfffffffc00f08947 */ /* 0x004fea000383ffff */
[----:B------:R-:W-:Y:S05]  /*9000*/  BRA `(.L_x_188) ;  /* 0xffffffa800807947 */ /* 0x000fea000383ffff */
.L_x_71:
[----:B------:R-:W-:Y:S07]  /*9010*/  MOV R0, UR7 ;  /* 0x0000000700007c02 */ /* 0x000fee0008000f00 */
.L_x_189:
[----:B-1----:R1:W2:Y:S02]  /*9020*/  SYNCS.PHASECHK.TRANS64.TRYWAIT P0, [R0+URZ], R3 ;  /* 0x00000003000075a7 */ /* 0x0022a400080011ff */
[----:B--2---:R-:W-:Y:S05]  /*9030*/  @!P0 NANOSLEEP.SYNCS 0x989680 ;  /* 0x009896800000895d */ /* 0x004fea0003900000 */
[----:B------:R-:W2:Y:S02]  /*9040*/  @!P0 SYNCS.PHASECHK.TRANS64 P0, [R0+URZ], R3 ;  /* 0x00000003000085a7 */ /* 0x000ea400080010ff */
[----:B--2---:R-:W-:Y:S05]  /*9050*/  @!P0 BRA `(.L_x_189) ;  /* 0xfffffffc00f08947 */ /* 0x004fea000383ffff */
[----:B------:R-:W-:Y:S05]  /*9060*/  BRA `(.L_x_70) ;  /* 0xffffffa8009c7947 */ /* 0x000fea000383ffff */
.L_x_74:
[----:B------:R-:W-:-:S07]  /*9070*/  MOV R0, UR5 ;  /* 0x0000000500007c02 */ /* 0x000fce0008000f00 */
.L_x_190:
[----:B--2---:R2:W3:Y:S02]  /*9080*/  SYNCS.PHASECHK.TRANS64.TRYWAIT P0, [R0+URZ], R3 ;  /* 0x00000003000075a7 */ /* 0x0044e400080011ff */
[----:B---3--:R-:W-:Y:S05]  /*9090*/  @!P0 NANOSLEEP.SYNCS 0x989680 ;  /* 0x009896800000895d */ /* 0x008fea0003900000 */
[----:B------:R-:W3:Y:S02]  /*90a0*/  @!P0 SYNCS.PHASECHK.TRANS64 P0, [R0+URZ], R3 ;  /* 0x00000003000085a7 */ /* 0x000ee400080010ff */
[----:B---3--:R-:W-:Y:S05]  /*90b0*/  @!P0 BRA `(.L_x_190) ;  /* 0xfffffffc00f08947 */ /* 0x008fea000383ffff */
[----:B------:R-:W-:Y:S05]  /*90c0*/  BRA `(.L_x_191) ;  /* 0xffffffac00507947 */ /* 0x000fea000383ffff */
.L_x_75:
[----:B------:R-:W-:-:S07]  /*90d0*/  MOV R0, UR5 ;  /* 0x0000000500007c02 */ /* 0x000fce0008000f00 */
.L_x_192:
[----:B-1----:R1:W2:Y:S02]  /*90e0*/  SYNCS.PHASECHK.TRANS64.TRYWAIT P0, [R0+URZ], R3 ;  /* 0x00000003000075a7 */ /* 0x0022a400080011ff */
[----:B--2---:R-:W-:Y:S05]  /*90f0*/  @!P0 NANOSLEEP.SYNCS 0x989680 ;  /* 0x009896800000895d */ /* 0x004fea0003900000 */
[----:B------:R-:W2:Y:S02]  /*9100*/  @!P0 SYNCS.PHASECHK.TRANS64 P0, [R0+URZ], R3 ;  /* 0x00000003000085a7 */ /* 0x000ea400080010ff */
[----:B--2---:R-:W-:Y:S05]  /*9110*/  @!P0 BRA `(.L_x_192) ;  /* 0xfffffffc00f08947 */ /* 0x004fea000383ffff */
[----:B------:R-:W-:Y:S05]  /*9120*/  BRA `(.L_x_193) ;  /* 0xffffffac005c7947 */ /* 0x000fea000383ffff */
.L_x_76:
[----:B------:R-:W-:-:S07]  /*9130*/  MOV R0, UR5 ;  /* 0x0000000500007c02 */ /* 0x000fce0008000f00 */
.L_x_194:
[----:B-1----:R1:W2:Y:S02]  /*9140*/  SYNCS.PHASECHK.TRANS64.TRYWAIT P0, [R0+URZ], R3 ;  /* 0x00000003000075a7 */ /* 0x0022a400080011ff */
[----:B--2---:R-:W-:Y:S05]  /*9150*/  @!P0 NANOSLEEP.SYNCS 0x989680 ;  /* 0x009896800000895d */ /* 0x004fea0003900000 */
[----:B------:R-:W2:Y:S02]  /*9160*/  @!P0 SYNCS.PHASECHK.TRANS64 P0, [R0+URZ], R3 ;  /* 0x00000003000085a7 */ /* 0x000ea400080010ff */
[----:B--2---:R-:W-:Y:S05]  /*9170*/  @!P0 BRA `(.L_x_194) ;  /* 0xfffffffc00f08947 */ /* 0x004fea000383ffff */
[----:B------:R-:W-:Y:S05]  /*9180*/  BRA `(.L_x_195) ;  /* 0xffffffac00687947 */ /* 0x000fea000383ffff */
.L_x_77:
[----:B------:R-:W-:-:S07]  /*9190*/  MOV R0, UR7 ;  /* 0x0000000700007c02 */ /* 0x000fce0008000f00 */
.L_x_196:
[----:B-1----:R1:W2:Y:S02]  /*91a0*/  SYNCS.PHASECHK.TRANS64.TRYWAIT P0, [R0+URZ], R3 ;  /* 0x00000003000075a7 */ /* 0x0022a400080011ff */
[----:B--2---:R-:W-:Y:S05]  /*91b0*/  @!P0 NANOSLEEP.SYNCS 0x989680 ;  /* 0x009896800000895d */ /* 0x004fea0003900000 */
[----:B------:R-:W2:Y:S02]  /*91c0*/  @!P0 SYNCS.PHASECHK.TRANS64 P0, [R0+URZ], R3 ;  /* 0x00000003000085a7 */ /* 0x000ea400080010ff */
[----:B--2---:R-:W-:Y:S05]  /*91d0*/  @!P0 BRA `(.L_x_196) ;  /* 0xfffffffc00f08947 */ /* 0x004fea000383ffff */
[----:B------:R-:W-:Y:S05]  /*91e0*/  BRA `(.L_x_197) ;  /* 0xffffffac00747947 */ /* 0x000fea000383ffff */
.L_x_82:
[----:B--2---:R2:W3:Y:S02]  /*91f0*/  SYNCS.PHASECHK.TRANS64.TRYWAIT P0, [R0+URZ+0x160], R3 ;  /* 0x00016003000075a7 */ /* 0x0044e400080011ff */
[----:B---3--:R-:W-:Y:S05]  /*9200*/  @!P0 NANOSLEEP.SYNCS 0x989680 ;  /* 0x009896800000895d */ /* 0x008fea0003900000 */
[----:B------:R-:W3:Y:S02]  /*9210*/  @!P0 SYNCS.PHASECHK.TRANS64 P0, [R0+URZ+0x160], R3 ;  /* 0x00016003000085a7 */ /* 0x000ee400080010ff */
[----:B---3--:R-:W-:Y:S05]  /*9220*/  @!P0 BRA `(.L_x_82) ;  /* 0xfffffffc00f08947 */ /* 0x008fea000383ffff */
[----:B------:R-:W-:Y:S05]  /*9230*/  BRA `(.L_x_198) ;  /* 0xffffffb000807947 */ /* 0x000fea000383ffff */
.L_x_85:
[----:B------:R-:W-:Y:S07]  /*9240*/  MOV R0, UR7 ;  /* 0x0000000700007c02 */ /* 0x000fee0008000f00 */
.L_x_199:
[----:B--2---:R2:W3:Y:S02]  /*9250*/  SYNCS.PHASECHK.TRANS64.TRYWAIT P0, [R0+URZ+0x158], R3 ;  /* 0x00015803000075a7 */ /* 0x0044e400080011ff */
[----:B---3--:R-:W-:Y:S05]  /*9260*/  @!P0 NANOSLEEP.SYNCS 0x989680 ;  /* 0x009896800000895d */ /* 0x008fea0003900000 */
[----:B------:R-:W3:Y:S02]  /*9270*/  @!P0 SYNCS.PHASECHK.TRANS64 P0, [R0+URZ+0x158], R3 ;  /* 0x00015803000085a7 */ /* 0x000ee400080010ff */
[----:B---3--:R-:W-:Y:S05]  /*9280*/  @!P0 BRA `(.L_x_199) ;  /* 0xfffffffc00f08947 */ /* 0x008fea000383ffff */
[----:B------:R-:W-:Y:S05]  /*9290*/  BRA `(.L_x_84) ;  /* 0xffffffb400607947 */ /* 0x000fea000383ffff */
.L_x_88:
[----:B------:R-:W-:Y:S07]  /*92a0*/  MOV R3, UR7 ;  /* 0x0000000700037c02 */ /* 0x000fee0008000f00 */
.L_x_200:
[----:B-1----:R1:W2:Y:S02]  /*92b0*/  SYNCS.PHASECHK.TRANS64.TRYWAIT P0, [R3+URZ+0x130], R12 ;  /* 0x0001300c030075a7 */ /* 0x0022a400080011ff */
[----:B--2---:R-:W-:Y:S05]  /*92c0*/  @!P0 NANOSLEEP.SYNCS 0x989680 ;  /* 0x009896800000895d */ /* 0x004fea0003900000 */
[----:B------:R-:W2:Y:S02]  /*92d0*/  @!P0 SYNCS.PHASECHK.TRANS64 P0, [R3+URZ+0x130], R12 ;  /* 0x0001300c030085a7 */ /* 0x000ea400080010ff */
[----:B--2---:R-:W-:Y:S05]  /*92e0*/  @!P0 BRA `(.L_x_200) ;  /* 0xfffffffc00f08947 */ /* 0x004fea000383ffff */
[----:B------:R-:W-:Y:S05]  /*92f0*/  BRA `(.L_x_201) ;  /* 0xffffffb400d87947 */ /* 0x000fea000383ffff */
.L_x_89:
[----:B-1----:R-:W-:Y:S07]  /*9300*/  MOV R3, UR7 ;  /* 0x0000000700037c02 */ /* 0x002fee0008000f00 */
.L_x_202:
[----:B-1----:R1:W2:Y:S02]  /*9310*/  SYNCS.PHASECHK.TRANS64.TRYWAIT P0, [R3+URZ+0x138], R12 ;  /* 0x0001380c030075a7 */ /* 0x0022a400080011ff */
[----:B--2---:R-:W-:Y:S05]  /*9320*/  @!P0 NANOSLEEP.SYNCS 0x989680 ;  /* 0x009896800000895d */ /* 0x004fea0003900000 */
[----:B------:R-:W2:Y:S02]  /*9330*/  @!P0 SYNCS.PHASECHK.TRANS64 P0, [R3+URZ+0x138], R12 ;  /* 0x0001380c030085a7 */ /* 0x000ea400080010ff */
[----:B--2---:R-:W-:Y:S05]  /*9340*/  @!P0 BRA `(.L_x_202) ;  /* 0xfffffffc00f08947 */ /* 0x004fea000383ffff */
[----:B------:R-:W-:Y:S05]  /*9350*/  BRA `(.L_x_203) ;  /* 0xffffffb800147947 */ /* 0x000fea000383ffff */
.L_x_90:
[----:B-1----:R-:W-:Y:S07]  /*9360*/  MOV R3, UR7 ;  /* 0x0000000700037c02 */ /* 0x002fee0008000f00 */
.L_x_204:
[----:B-1----:R1:W2:Y:S02]  /*9370*/  SYNCS.PHASECHK.TRANS64.TRYWAIT P0, [R3+URZ+0x140], R12 ;  /* 0x0001400c030075a7 */ /* 0x0022a400080011ff */
[----:B--2---:R-:W-:Y:S05]  /*9380*/  @!P0 NANOSLEEP.SYNCS 0x989680 ;  /* 0x009896800000895d */ /* 0x004fea0003900000 */
[----:B------:R-:W2:Y:S02]  /*9390*/  @!P0 SYNCS.PHASECHK.TRANS64 P0, [R3+URZ+0x140], R12 ;  /* 0x0001400c030085a7 */ /* 0x000ea400080010ff */
[----:B--2---:R-:W-:Y:S05]  /*93a0*/  @!P0 BRA `(.L_x_204) ;  /* 0xfffffffc00f08947 */ /* 0x004fea000383ffff */
[----:B------:R-:W-:Y:S05]  /*93b0*/  BRA `(.L_x_205) ;  /* 0xffffffb8005c7947 */ /* 0x000fea000383ffff */
.L_x_91:
[----:B------:R-:W-:Y:S07]  /*93c0*/  MOV R3, UR7 ;  /* 0x0000000700037c02 */ /* 0x000fee0008000f00 */
.L_x_206:
[----:B-1----:R1:W2:Y:S02]  /*93d0*/  SYNCS.PHASECHK.TRANS64.TRYWAIT P0, [R3+URZ+0x148], R12 ;  /* 0x0001480c030075a7 */ /* 0x0022a400080011ff */
[----:B--2---:R-:W-:Y:S05]  /*93e0*/  @!P0 NANOSLEEP.SYNCS 0x989680 ;  /* 0x009896800000895d */ /* 0x004fea0003900000 */
[----:B------:R-:W2:Y:S02]  /*93f0*/  @!P0 SYNCS.PHASECHK.TRANS64 P0, [R3+URZ+0x148], R12 ;  /* 0x0001480c030085a7 */ /* 0x000ea400080010ff */
[----:B--2---:R-:W-:Y:S05]  /*9400*/  @!P0 BRA `(.L_x_206) ;  /* 0xfffffffc00f08947 */ /* 0x004fea000383ffff */
[----:B------:R-:W-:Y:S05]  /*9410*/  BRA `(.L_x_207) ;  /* 0xffffffb800e47947 */ /* 0x000fea000383ffff */
.L_x_93:
[----:B------:R-:W-:-:S07]  /*9420*/  MOV R0, UR7 ;  /* 0x0000000700007c02 */ /* 0x000fce0008000f00 */
.L_x_208:
[----:B-1----:R1:W3:Y:S02]  /*9430*/  SYNCS.PHASECHK.TRANS64.TRYWAIT P0, [R0+URZ+0x130], R3 ;  /* 0x00013003000075a7 */ /* 0x0022e400080011ff */
[----:B---3--:R-:W-:Y:S05]  /*9440*/  @!P0 NANOSLEEP.SYNCS 0x989680 ;  /* 0x009896800000895d */ /* 0x008fea0003900000 */
[----:B------:R-:W3:Y:S02]  /*9450*/  @!P0 SYNCS.PHASECHK.TRANS64 P0, [R0+URZ+0x130], R3 ;  /* 0x00013003000085a7 */ /* 0x000ee400080010ff */
[----:B---3--:R-:W-:Y:S05]  /*9460*/  @!P0 BRA `(.L_x_208) ;  /* 0xfffffffc00f08947 */ /* 0x008fea000383ffff */
[----:B------:R-:W-:Y:S05]  /*9470*/  BRA `(.L_x_209) ;  /* 0xffffffbc00547947 */ /* 0x000fea000383ffff */
.L_x_94:
[----:B-1----:R-:W-:-:S07]  /*9480*/  MOV R0, UR7 ;  /* 0x0000000700007c02 */ /* 0x002fce0008000f00 */
.L_x_210:
[----:B-1----:R1:W3:Y:S02]  /*9490*/  SYNCS.PHASECHK.TRANS64.TRYWAIT P0, [R0+URZ+0x138], R3 ;  /* 0x00013803000075a7 */ /* 0x0022e400080011ff */
[----:B---3--:R-:W-:Y:S05]  /*94a0*/  @!P0 NANOSLEEP.SYNCS 0x989680 ;  /* 0x009896800000895d */ /* 0x008fea0003900000 */
[----:B------:R-:W3:Y:S02]  /*94b0*/  @!P0 SYNCS.PHASECHK.TRANS64 P0, [R0+URZ+0x138], R3 ;  /* 0x00013803000085a7 */ /* 0x000ee400080010ff */
[----:B---3--:R-:W-:Y:S05]  /*94c0*/  @!P0 BRA `(.L_x_210) ;  /* 0xfffffffc00f08947 */ /* 0x008fea000383ffff */
[----:B------:R-:W-:Y:S05]  /*94d0*/  BRA `(.L_x_211) ;  /* 0xffffffbc00447947 */ /* 0x000fea000383ffff */
.L_x_95:
[----:B-1----:R-:W-:-:S07]  /*94e0*/  MOV R0, UR7 ;  /* 0x0000000700007c02 */ /* 0x002fce0008000f00 */
.L_x_212:
[----:B-1----:R1:W3:Y:S02]  /*94f0*/  SYNCS.PHASECHK.TRANS64.TRYWAIT P0, [R0+URZ+0x140], R3 ;  /* 0x00014003000075a7 */ /* 0x0022e400080011ff */
[----:B---3--:R-:W-:Y:S05]  /*9500*/  @!P0 NANOSLEEP.SYNCS 0x989680 ;  /* 0x009896800000895d */ /* 0x008fea0003900000 */
[----:B------:R-:W3:Y:S02]  /*9510*/  @!P0 SYNCS.PHASECHK.TRANS64 P0, [R0+URZ+0x140], R3 ;  /* 0x00014003000085a7 */ /* 0x000ee400080010ff */
[----:B---3--:R-:W-:Y:S05]  /*9520*/  @!P0 BRA `(.L_x_212) ;  /* 0xfffffffc00f08947 */ /* 0x008fea000383ffff */
[----:B------:R-:W-:Y:S05]  /*9530*/  BRA `(.L_x_213) ;  /* 0xffffffbc00347947 */ /* 0x000fea000383ffff */
.L_x_97:
[----:B--2---:R2:W4:Y:S02]  /*9540*/  SYNCS.PHASECHK.TRANS64.TRYWAIT P0, [R0+URZ+0x160], R3 ;  /* 0x00016003000075a7 */ /* 0x00452400080011ff */
[----:B----4-:R-:W-:Y:S05]  /*9550*/  @!P0 NANOSLEEP.SYNCS 0x989680 ;  /* 0x009896800000895d */ /* 0x010fea0003900000 */
[----:B------:R-:W4:Y:S02]  /*9560*/  @!P0 SYNCS.PHASECHK.TRANS64 P0, [R0+URZ+0x160], R3 ;  /* 0x00016003000085a7 */ /* 0x000f2400080010ff */
[----:B----4-:R-:W-:Y:S05]  /*9570*/  @!P0 BRA `(.L_x_97) ;  /* 0xfffffffc00f08947 */ /* 0x010fea000383ffff */
[----:B------:R-:W-:Y:S05]  /*9580*/  BRA `(.L_x_214) ;  /* 0xffffffc000087947 */ /* 0x000fea000383ffff */
.L_x_108:
[----:B-1----:R-:W-:Y:S04]  /*9590*/  MOV R2, UR48 ;  /* 0x0000003000027c02 */ /* 0x002fe80008000f00 */
[----:B------:R1:W3:Y:S03]  /*95a0*/  SYNCS.PHASECHK.TRANS64.TRYWAIT P1, [R2+URZ+0x110], R3 ;  /* 0x00011003020075a7 */ /* 0x0002e600080211ff */
[----:B---3--:R-:W-:Y:S05]  /*95b0*/  @!P1 NANOSLEEP.SYNCS 0x989680 ;  /* 0x009896800000995d */ /* 0x008fea0003900000 */
[----:B------:R-:W3:Y:S02]  /*95c0*/  @!P1 SYNCS.PHASECHK.TRANS64 P1, [R2+URZ+0x110], R3 ;  /* 0x00011003020095a7 */ /* 0x000ee400080210ff */
[----:B---3--:R-:W-:Y:S05]  /*95d0*/  @!P1 BRA `(.L_x_108) ;  /* 0xfffffffc00ec9947 */ /* 0x008fea000383ffff */
[----:B------:R-:W-:Y:S05]  /*95e0*/  BRA `(.L_x_107) ;  /* 0xffffffcc00147947 */ /* 0x000fea000383ffff */
.L_x_110:
[----:B-1----:R1:W4:Y:S02]  /*95f0*/  SYNCS.PHASECHK.TRANS64.TRYWAIT P0, [R79+URZ+0x180], R0 ;  /* 0x000180004f0075a7 */ /* 0x00232400080011ff */
[----:B----4-:R-:W-:Y:S05]  /*9600*/  @!P0 NANOSLEEP.SYNCS 0x989680 ;  /* 0x009896800000895d */ /* 0x010fea0003900000 */
[----:B------:R-:W4:Y:S02]  /*9610*/  @!P0 SYNCS.PHASECHK.TRANS64 P0, [R79+URZ+0x180], R0 ;  /* 0x000180004f0085a7 */ /* 0x000f2400080010ff */
[----:B----4-:R-:W-:Y:S05]  /*9620*/  @!P0 BRA `(.L_x_110) ;  /* 0xfffffffc00f08947 */ /* 0x010fea000383ffff */
[----:B------:R-:W-:Y:S05]  /*9630*/  BRA `(.L_x_109) ;  /* 0xffffffcc00387947 */ /* 0x000fea000383ffff */
.L_x_119:
[----:B--2---:R2:W4:Y:S02]  /*9640*/  SYNCS.PHASECHK.TRANS64.TRYWAIT P0, [R3+URZ+0x110], R0 ;  /* 0x00011000030075a7 */ /* 0x00452400080011ff */
[----:B----4-:R-:W-:Y:S05]  /*9650*/  @!P0 NANOSLEEP.SYNCS 0x989680 ;  /* 0x009896800000895d */ /* 0x010fea0003900000 */
[----:B------:R-:W4:Y:S02]  /*9660*/  @!P0 SYNCS.PHASECHK.TRANS64 P0, [R3+URZ+0x110], R0 ;  /* 0x00011000030085a7 */ /* 0x000f2400080010ff */
[----:B----4-:R-:W-:Y:S05]  /*9670*/  @!P0 BRA `(.L_x_119) ;  /* 0xfffffffc00f08947 */ /* 0x010fea000383ffff */
[----:B------:R-:W-:Y:S05]  /*9680*/  BRA `(.L_x_118) ;  /* 0xffffffd400247947 */ /* 0x000fea000383ffff */
.L_x_127:
[----:B--2---:R2:W4:Y:S02]  /*9690*/  SYNCS.PHASECHK.TRANS64.TRYWAIT P0, [R83+URZ+0x110], R4 ;  /* 0x00011004530075a7 */ /* 0x00452400080011ff */
[----:B----4-:R-:W-:Y:S05]  /*96a0*/  @!P0 NANOSLEEP.SYNCS 0x989680 ;  /* 0x009896800000895d */ /* 0x010fea0003900000 */
[----:B------:R-:W4:Y:S02]  /*96b0*/  @!P0 SYNCS.PHASECHK.TRANS64 P0, [R83+URZ+0x110], R4 ;  /* 0x00011004530085a7 */ /* 0x000f2400080010ff */
[----:B----4-:R-:W-:Y:S05]  /*96c0*/  @!P0 BRA `(.L_x_127) ;  /* 0xfffffffc00f08947 */ /* 0x010fea000383ffff */
[----:B------:R-:W-:Y:S05]  /*96d0*/  BRA `(.L_x_126) ;  /* 0xffffffdc00307947 */ /* 0x000fea000383ffff */
.L_x_135:
[----:B--2---:R2:W4:Y:S02]  /*96e0*/  SYNCS.PHASECHK.TRANS64.TRYWAIT P0, [R88+URZ+0x110], R3 ;  /* 0x00011003580075a7 */ /* 0x00452400080011ff */
[----:B----4-:R-:W-:Y:S05]  /*96f0*/  @!P0 NANOSLEEP.SYNCS 0x989680 ;  /* 0x009896800000895d */ /* 0x010fea0003900000 */
[----:B------:R-:W4:Y:S02]  /*9700*/  @!P0 SYNCS.PHASECHK.TRANS64 P0, [R88+URZ+0x110], R3 ;  /* 0x00011003580085a7 */ /* 0x000f2400080010ff */
[----:B----4-:R-:W-:Y:S05]  /*9710*/  @!P0 BRA `(.L_x_135) ;  /* 0xfffffffc00f08947 */ /* 0x010fea000383ffff */
[----:B------:R-:W-:Y:S05]  /*9720*/  BRA `(.L_x_134) ;  /* 0xffffffe4003c7947 */ /* 0x000fea000383ffff */
        .weak           $__internal_0_$__cuda_sm10x_tcgen05_guardrail_trap_col_being_dealloced_not_returned_by_alloc
        .type           $__internal_0_$__cuda_sm10x_tcgen05_guardrail_trap_col_being_dealloced_not_returned_by_alloc,@function
        .size           $__internal_0_$__cuda_sm10x_tcgen05_guardrail_trap_col_being_dealloced_not_returned_by_alloc,($__internal_1_$__cuda_sm10x_tcgen05_guardrail_trap_phase_invalid_during_alloc - $__internal_0_$__cuda_sm10x_tcgen05_guardrail_trap_col_being_dealloced_not_returned_by_alloc)
$__internal_0_$__cuda_sm10x_tcgen05_guardrail_trap_col_being_dealloced_not_returned_by_alloc:
[----:B------:R-:W-:Y:S05]  /*9730*/  BPT.TRAP 0x1 ;  /* 0x000000040000795c */ /* 0x000fea0000300000 */
[----:B------:R-:W-:-:S04]  /*9740*/  HFMA2 R3, -RZ, RZ, 0, 0 ;  /* 0x00000000ff037431 */ /* 0x000fc800000001ff */
[----:B------:R-:W-:Y:S05]  /*9750*/  RET.REL.NODEC R2 `(_ZN7cutlass13device_kernelINS_4gemm6kernel13GemmUniversalIN4cute5tupleIJiiiiEEENS1_10collective13CollectiveMmaINS1_35MainloopSm100TmaUmmaWarpSpecializedILi17ELi2ELi4ENS5_IJNS4_1CILi1EEESB_SB_EEEEENS5_IJNSA_ILi64EEENSA_ILi128EEENSA_ILi32EEEEEENS_6half_tENS5_IJlSB_lEEESI_SJ_NS4_8TiledMMAINS4_8MMA_AtomIJNS4_20SM100_MMA_F16BF16_SSISI_SI_fLi64ELi128ELNS4_4UMMA5MajorE0ELSO_0ELNSN_7ScaleInE0ELSP_0EEEEEENS4_6LayoutISC_NS5_IJNSA_ILi0EEEST_ST_EEEEENS5_IJNS4_10UnderscoreESW_SW_EEEEENS4_13SM90_TMA_LOADENS4_14ComposedLayoutINS4_7SwizzleILi2ELi4ELi3EEENS4_18smem_ptr_flag_bitsILi16EEENSS_INS5_IJNSA_ILi8EEESG_EEENS5_IJSG_SB_EEEEEEEvNS4_8identityESZ_S19_vS1A_EENS_8epilogue10collective18CollectiveEpilogueINS1C_23Sm100TmaWarpSpecializedILi4ELi2ELi16ELb1ELb0EEEJSH_NS5_IJNSS_ISE_SB_EENSS_ISG_SB_EEEEESI_SJ_SI_SJ_NS1C_6fusion15FusionCallbacksIS1G_NS1K_17LinearCombinationISI_fSI_fLNS_15FloatRoundStyleE2EEESH_S1J_JEEENS4_5SM1004TMEM4LOAD26SM100_TMEM_LOAD_16dp256b4xESZ_S19_NS4_17SM75_U32x4_LDSM_NENS4_14SM90_TMA_STOREES19_NS4_17SM90_U32x4_STSM_NENS4_39AutoVectorizingCopyWithAssumedAlignmentILi128EEEEEEvvEEEEvNT_6ParamsE) ;  /* 0xffffff6802287950 */ /* 0x000fea0003c3ffff */
        .weak           $__internal_1_$__cuda_sm10x_tcgen05_guardrail_trap_phase_invalid_during_alloc
        .type           $__internal_1_$__cuda_sm10x_tcgen05_guardrail_trap_phase_invalid_during_alloc,@function
        .size           $__internal_1_$__cuda_sm10x_tcgen05_guardrail_trap_phase_invalid_during_alloc,($__internal_2_$__cuda_sm10x_tcgen05_guardrail_trap_unallocated_columns_being_dealloced - $__internal_1_$__cuda_sm10x_tcgen05_guardrail_trap_phase_invalid_during_alloc)
$__internal_1_$__cuda_sm10x_tcgen05_guardrail_trap_phase_invalid_during_alloc:
[----:B------:R-:W-:Y:S05]  /*9760*/  BPT.TRAP 0x1 ;  /* 0x000000040000795c */ /* 0x000fea0000300000 */
[----:B------:R-:W-:-:S04]  /*9770*/  MOV R3, 0x0 ;  /* 0x0000000000037802 */ /* 0x000fc80000000f00 */
[----:B------:R-:W-:Y:S05]  /*9780*/  RET.REL.NODEC R2 `(_ZN7cutlass13device_kernelINS_4gemm6kernel13GemmUniversalIN4cute5tupleIJiiiiEEENS1_10collective13CollectiveMmaINS1_35MainloopSm100TmaUmmaWarpSpecializedILi17ELi2ELi4ENS5_IJNS4_1CILi1EEESB_SB_EEEEENS5_IJNSA_ILi64EEENSA_ILi128EEENSA_ILi32EEEEEENS_6half_tENS5_IJlSB_lEEESI_SJ_NS4_8TiledMMAINS4_8MMA_AtomIJNS4_20SM100_MMA_F16BF16_SSISI_SI_fLi64ELi128ELNS4_4UMMA5MajorE0ELSO_0ELNSN_7ScaleInE0ELSP_0EEEEEENS4_6LayoutISC_NS5_IJNSA_ILi0EEEST_ST_EEEEENS5_IJNS4_10UnderscoreESW_SW_EEEEENS4_13SM90_TMA_LOADENS4_14ComposedLayoutINS4_7SwizzleILi2ELi4ELi3EEENS4_18smem_ptr_flag_bitsILi16EEENSS_INS5_IJNSA_ILi8EEESG_EEENS5_IJSG_SB_EEEEEEEvNS4_8identityESZ_S19_vS1A_EENS_8epilogue10collective18CollectiveEpilogueINS1C_23Sm100TmaWarpSpecializedILi4ELi2ELi16ELb1ELb0EEEJSH_NS5_IJNSS_ISE_SB_EENSS_ISG_SB_EEEEESI_SJ_SI_SJ_NS1C_6fusion15FusionCallbacksIS1G_NS1K_17LinearCombinationISI_fSI_fLNS_15FloatRoundStyleE2EEESH_S1J_JEEENS4_5SM1004TMEM4LOAD26SM100_TMEM_LOAD_16dp256b4xESZ_S19_NS4_17SM75_U32x4_LDSM_NENS4_14SM90_TMA_STOREES19_NS4_17SM90_U32x4_STSM_NENS4_39AutoVectorizingCopyWithAssumedAlignmentILi128EEEEEEvvEEEEvNT_6ParamsE) ;  /* 0xffffff68021c7950 */ /* 0x000fea0003c3ffff */
        .weak           $__internal_2_$__cuda_sm10x_tcgen05_guardrail_trap_unallocated_columns_being_dealloced
        .type           $__internal_2_$__cuda_sm10x_tcgen05_guardrail_trap_unallocated_columns_being_dealloced,@function
        .size           $__internal_2_$__cuda_sm10x_tcgen05_guardrail_trap_unallocated_columns_being_dealloced,(.L_x_216 - $__internal_2_$__cuda_sm10x_tcgen05_guardrail_trap_unallocated_columns_being_dealloced)
$__internal_2_$__cuda_sm10x_tcgen05_guardrail_trap_unallocated_columns_being_dealloced:
[----:B------:R-:W-:Y:S05]  /*9790*/  BPT.TRAP 0x1 ;  /* 0x000000040000795c */ /* 0x000fea0000300000 */
[----:B------:R-:W-:-:S04]  /*97a0*/  HFMA2 R3, -RZ, RZ, 0, 0 ;  /* 0x00000000ff037431 */ /* 0x000fc800000001ff */
[----:B------:R-:W-:Y:S05]  /*97b0*/  RET.REL.NODEC R2 `(_ZN7cutlass13device_kernelINS_4gemm6kernel13GemmUniversalIN4cute5tupleIJiiiiEEENS1_10collective13CollectiveMmaINS1_35MainloopSm100TmaUmmaWarpSpecializedILi17ELi2ELi4ENS5_IJNS4_1CILi1EEESB_SB_EEEEENS5_IJNSA_ILi64EEENSA_ILi128EEENSA_ILi32EEEEEENS_6half_tENS5_IJlSB_lEEESI_SJ_NS4_8TiledMMAINS4_8MMA_AtomIJNS4_20SM100_MMA_F16BF16_SSISI_SI_fLi64ELi128ELNS4_4UMMA5MajorE0ELSO_0ELNSN_7ScaleInE0ELSP_0EEEEEENS4_6LayoutISC_NS5_IJNSA_ILi0EEEST_ST_EEEEENS5_IJNS4_10UnderscoreESW_SW_EEEEENS4_13SM90_TMA_LOADENS4_14ComposedLayoutINS4_7SwizzleILi2ELi4ELi3EEENS4_18smem_ptr_flag_bitsILi16EEENSS_INS5_IJNSA_ILi8EEESG_EEENS5_IJSG_SB_EEEEEEEvNS4_8identityESZ_S19_vS1A_EENS_8epilogue10collective18CollectiveEpilogueINS1C_23Sm100TmaWarpSpecializedILi4ELi2ELi16ELb1ELb0EEEJSH_NS5_IJNSS_ISE_SB_EENSS_ISG_SB_EEEEESI_SJ_SI_SJ_NS1C_6fusion15FusionCallbacksIS1G_NS1K_17LinearCombinationISI_fSI_fLNS_15FloatRoundStyleE2EEESH_S1J_JEEENS4_5SM1004TMEM4LOAD26SM100_TMEM_LOAD_16dp256b4xESZ_S19_NS4_17SM75_U32x4_LDSM_NENS4_14SM90_TMA_STOREES19_NS4_17SM90_U32x4_STSM_NENS4_39AutoVectorizingCopyWithAssumedAlignmentILi128EEEEEEvvEEEEvNT_6ParamsE) ;  /* 0xffffff6802107950 */ /* 0x000fea0003c3ffff */
.L_x_215:
[----:B------:R-:W-:-:S00]  /*97c0*/  BRA `(.L_x_215) ;  /* 0xfffffffc00fc7947 */ /* 0x000fc0000383ffff */
[----:B------:R-:W-:-:S00]  /*97d0*/  NOP ;  /* 0x0000000000007918 */ /* 0x000fc00000000000 */
        /* <DEDUP_REMOVED lines=10> */
.L_x_216:


//--------------------- .nv.global.init           --------------------------
	.section	.nv.global.init,"aw",@progbits
.nv.global.init:
	.type		$str$27,@object
	.size		$str$27,($str$28 - $str$27)
$str$27:
        /*0000*/ 	.byte	0x28, 0x61, 0x64, 0x64, 0x72, 0x65, 0x73, 0x73, 0x20, 0x26, 0x20, 0x6d, 0x61, 0x73, 0x6b, 0x29
        /*0010*/ 	.byte	0x20, 0x3d, 0x3d, 0x20, 0x30, 0x00
	.type		$str$28,@object
	.size		$str$28,($str$26 - $str$28)
$str$28:
        /*0016*/ 	.byte	0x2f, 0x74, 0x6d, 0x70, 0x2f, 0x63, 0x75, 0x74, 0x6c, 0x61, 0x73, 0x73, 0x5f, 0x73, 0x77, 0x65
        /*0026*/ 	.byte	0x65, 0x70, 0x5f, 0x73, 0x72, 0x63, 0x2f, 0x69, 0x6e, 0x63, 0x6c, 0x75, 0x64, 0x65, 0x2f, 0x63
        /*0036*/ 	.byte	0x75, 0x74, 0x65, 0x2f, 0x70, 0x6f, 0x69, 0x6e, 0x74, 0x65, 0x72, 0x5f, 0x66, 0x6c, 0x61, 0x67
        /*0046*/ 	.byte	0x67, 0x65, 0x64, 0x2e, 0x68, 0x70, 0x70, 0x00
	.type		$str$26,@object
	.size		$str$26,($str$25 - $str$26)
$str$26:
        /*004e*/ 	.byte	0x2f, 0x74, 0x6d, 0x70, 0x2f, 0x63, 0x75, 0x74, 0x6c, 0x61, 0x73, 0x73, 0x5f, 0x73, 0x77, 0x65
        /*005e*/ 	.byte	0x65, 0x70, 0x5f, 0x73, 0x72, 0x63, 0x2f, 0x69, 0x6e, 0x63, 0x6c, 0x75, 0x64, 0x65, 0x2f, 0x63
        /*006e*/ 	.byte	0x75, 0x74, 0x65, 0x2f, 0x61, 0x74, 0x6f, 0x6d, 0x2f, 0x63, 0x6f, 0x70, 0x79, 0x5f, 0x74, 0x72
        /*007e*/ 	.byte	0x61, 0x69, 0x74, 0x73, 0x5f, 0x73, 0x6d, 0x31, 0x30, 0x30, 0x2e, 0x68, 0x70, 0x70, 0x00
	.type		$str$25,@object
	.size		$str$25,(__unnamed_1 - $str$25)
$str$25:
        /*008d*/ 	.byte	0x28, 0x28, 0x75, 0x69, 0x6e, 0x74, 0x33, 0x32, 0x5f, 0x74, 0x28, 0x74, 0x68, 0x72, 0x65, 0x61
        /*009d*/ 	.byte	0x64, 0x49, 0x64, 0x78, 0x2e, 0x78, 0x29, 0x20, 0x2f, 0x20, 0x33, 0x32, 0x29, 0x20, 0x25, 0x20
        /*00ad*/ 	.byte	0x34, 0x29, 0x20, 0x3d, 0x3d, 0x20, 0x28, 0x28, 0x28, 0x74, 0x6d, 0x65, 0x6d, 0x5f, 0x61, 0x64
        /*00bd*/ 	.byte	0x64, 0x72, 0x20, 0x3e, 0x3e, 0x20, 0x31, 0x36, 0x29, 0x20, 0x2f, 0x20, 0x33, 0x32, 0x29, 0x20
        /*00cd*/ 	.byte	0x25, 0x20, 0x34, 0x29, 0x00
	.type		__unnamed_1,@object
	.size		__unnamed_1,(__unnamed_2 - __unnamed_1)
__unnamed_1:
        /*00d2*/ 	.byte	0x61, 0x75, 0x74, 0x6f, 0x20, 0x63, 0x75, 0x74, 0x65, 0x3a, 0x3a, 0x61, 0x73, 0x5f, 0x70, 0x6f
        /* <DEDUP_REMOVED lines=24> */
        /*0262*/ 	.byte	0x3e, 0x3e, 0x3e, 0x5d, 0x00
	.type		__unnamed_2,@object
	.size		__unnamed_2,(.L_2 - __unnamed_2)
__unnamed_2:
        /* <DEDUP_REMOVED lines=46> */
.L_2:


//--------------------- .nv.shared._ZN7cutlass13device_kernelINS_4gemm6kernel13GemmUniversalIN4cute5tupleIJiiiiEEENS1_10collective13CollectiveMmaINS1_35MainloopSm100TmaUmmaWarpSpecializedILi17ELi2ELi4ENS5_IJNS4_1CILi1EEESB_SB_EEEEENS5_IJNSA_ILi64EEENSA_ILi128EEENSA_ILi32EEEEEENS_6half_tENS5_IJlSB_lEEESI_SJ_NS4_8TiledMMAINS4_8MMA_AtomIJNS4_20SM100_MMA_F16BF16_SSISI_SI_fLi64ELi128ELNS4_4UMMA5MajorE0ELSO_0ELNSN_7ScaleInE0ELSP_0EEEEEENS4_6LayoutISC_NS5_IJNSA_ILi0EEEST_ST_EEEEENS5_IJNS4_10UnderscoreESW_SW_EEEEENS4_13SM90_TMA_LOADENS4_14ComposedLayoutINS4_7SwizzleILi2ELi4ELi3EEENS4_18smem_ptr_flag_bitsILi16EEENSS_INS5_IJNSA_ILi8EEESG_EEENS5_IJSG_SB_EEEEEEEvNS4_8identityESZ_S19_vS1A_EENS_8epilogue10collective18CollectiveEpilogueINS1C_23Sm100TmaWarpSpecializedILi4ELi2ELi16ELb1ELb0EEEJSH_NS5_IJNSS_ISE_SB_EENSS_ISG_SB_EEEEESI_SJ_SI_SJ_NS1C_6fusion15FusionCallbacksIS1G_NS1K_17LinearCombinationISI_fSI_fLNS_15FloatRoundStyleE2EEESH_S1J_JEEENS4_5SM1004TMEM4LOAD26SM100_TMEM_LOAD_16dp256b4xESZ_S19_NS4_17SM75_U32x4_LDSM_NENS4_14SM90_TMA_STOREES19_NS4_17SM90_U32x4_STSM_NENS4_39AutoVectorizingCopyWithAssumedAlignmentILi128EEEEEEvvEEEEvNT_6ParamsE --------------------------
	.section	.nv.shared._ZN7cutlass13device_kernelINS_4gemm6kernel13GemmUniversalIN4cute5tupleIJiiiiEEENS1_10collective13CollectiveMmaINS1_35MainloopSm100TmaUmmaWarpSpecializedILi17ELi2ELi4ENS5_IJNS4_1CILi1EEESB_SB_EEEEENS5_IJNSA_ILi64EEENSA_ILi128EEENSA_ILi32EEEEEENS_6half_tENS5_IJlSB_lEEESI_SJ_NS4_8TiledMMAINS4_8MMA_AtomIJNS4_20SM100_MMA_F16BF16_SSISI_SI_fLi64ELi128ELNS4_4UMMA5MajorE0ELSO_0ELNSN_7ScaleInE0ELSP_0EEEEEENS4_6LayoutISC_NS5_IJNSA_ILi0EEEST_ST_EEEEENS5_IJNS4_10UnderscoreESW_SW_EEEEENS4_13SM90_TMA_LOADENS4_14ComposedLayoutINS4_7SwizzleILi2ELi4ELi3EEENS4_18smem_ptr_flag_bitsILi16EEENSS_INS5_IJNSA_ILi8EEESG_EEENS5_IJSG_SB_EEEEEEEvNS4_8identityESZ_S19_vS1A_EENS_8epilogue10collective18CollectiveEpilogueINS1C_23Sm100TmaWarpSpecializedILi4ELi2ELi16ELb1ELb0EEEJSH_NS5_IJNSS_ISE_SB_EENSS_ISG_SB_EEEEESI_SJ_SI_SJ_NS1C_6fusion15FusionCallbacksIS1G_NS1K_17LinearCombinationISI_fSI_fLNS_15FloatRoundStyleE2EEESH_S1J_JEEENS4_5SM1004TMEM4LOAD26SM100_TMEM_LOAD_16dp256b4xESZ_S19_NS4_17SM75_U32x4_LDSM_NENS4_14SM90_TMA_STOREES19_NS4_17SM90_U32x4_STSM_NENS4_39AutoVectorizingCopyWithAssumedAlignmentILi128EEEEEEvvEEEEvNT_6ParamsE,"aw",@nobits
	.sectionflags	@""
	.align	16
	.zero		1024


//--------------------- .nv.shared.reserved.0     --------------------------
	.section	.nv.shared.reserved.0,"aw",@nobits
	.weak		__nv_reservedSMEM_offset_0_alias
	.size		__nv_reservedSMEM_offset_0_alias, 0, 64
	.other		__nv_reservedSMEM_offset_0_alias,@"STO_CUDA_RESERVED_SHARED STV_DEFAULT"
__nv_reservedSMEM_offset_0_alias:
	.zero		0
.nv.shared.reserved.0:
	.zero		64
	.weak		__nv_reservedSMEM_tcgen05_partition
	.type		__nv_reservedSMEM_tcgen05_partition,@object
	.size		__nv_reservedSMEM_tcgen05_partition,(.L_0 - __nv_reservedSMEM_tcgen05_partition)
__nv_reservedSMEM_tcgen05_partition:
	.zero		32
.L_0:


//--------------------- .nv.global                --------------------------
	.section	.nv.global,"aw",@nobits
.nv.global:
	.type		_ZN40_INTERNAL_e0250ef1_4_k_cu_1b870016_290974cute1_E,@object
	.size		_ZN40_INTERNAL_e0250ef1_4_k_cu_1b870016_290974cute1_E,(_ZN40_INTERNAL_e0250ef1_4_k_cu_1b870016_290974cuda3std3__45__cpo6cbeginE - _ZN40_INTERNAL_e0250ef1_4_k_cu_1b870016_290974cute1_E)
_ZN40_INTERNAL_e0250ef1_4_k_cu_1b870016_290974cute1_E:
	.zero		1
	.type		_ZN40_INTERNAL_e0250ef1_4_k_cu_1b870016_290974cuda3std3__45__cpo6cbeginE,@object
	.size		_ZN40_INTERNAL_e0250ef1_4_k_cu_1b870016_290974cuda3std3__45__cpo6cbeginE,(_ZN40_INTERNAL_e0250ef1_4_k_cu_1b870016_290974cuda3std3__48in_placeE - _ZN40_INTERNAL_e0250ef1_4_k_cu_1b870016_290974cuda3std3__45__cpo6cbeginE)
_ZN40_INTERNAL_e0250ef1_4_k_cu_1b870016_290974cuda3std3__45__cpo6cbeginE:
	.zero		1
	.type		_ZN40_INTERNAL_e0250ef1_4_k_cu_1b870016_290974cuda3std3__48in_placeE,@object
	.size		_ZN40_INTERNAL_e0250ef1_4_k_cu_1b870016_290974cuda3std3__48in_placeE,(_ZN40_INTERNAL_e0250ef1_4_k_cu_1b870016_290974cuda3std6ranges3__45__cpo9iter_moveE - _ZN40_INTERNAL_e0250ef1_4_k_cu_1b870016_290974cuda3std3__48in_placeE)
_ZN40_INTERNAL_e0250ef1_4_k_cu_1b870016_290974cuda3std3__48in_placeE:
	.zero		1
	.type		_ZN40_INTERNAL_e0250ef1_4_k_cu_1b870016_290974cuda3std6ranges3__45__cpo9iter_moveE,@object
	.size		_ZN40_INTERNAL_e0250ef1_4_k_cu_1b870016_290974cuda3std6ranges3__45__cpo9iter_moveE,(_ZN40_INTERNAL_e0250ef1_4_k_cu_1b870016_290974cuda3std3__45__cpo5beginE - _ZN40_INTERNAL_e0250ef1_4_k_cu_1b870016_290974cuda3std6ranges3__45__cpo9iter_moveE)
_ZN40_INTERNAL_e0250ef1_4_k_cu_1b870016_290974cuda3std6ranges3__45__cpo9iter_moveE:
	.zero		1
	.type		_ZN40_INTERNAL_e0250ef1_4_k_cu_1b870016_290974cuda3std3__45__cpo5beginE,@object
	.size		_ZN40_INTERNAL_e0250ef1_4_k_cu_1b870016_290974cuda3std3__45__cpo5beginE,(_ZN40_INTERNAL_e0250ef1_4_k_cu_1b870016_290974cuda3std3__442_GLOBAL__N__e0250ef1_4_k_cu_1b870016_290976ignoreE - _ZN40_INTERNAL_e0250ef1_4_k_cu_1b870016_290974cuda3std3__45__cpo5beginE)
_ZN40_INTERNAL_e0250ef1_4_k_cu_1b870016_290974cuda3std3__45__cpo5beginE:
	.zero		1
	.type		_ZN40_INTERNAL_e0250ef1_4_k_cu_1b870016_290974cuda3std3__442_GLOBAL__N__e0250ef1_4_k_cu_1b870016_290976ignoreE,@object
	.size		_ZN40_INTERNAL_e0250ef1_4_k_cu_1b870016_290974cuda3std3__442_GLOBAL__N__e0250ef1_4_k_cu_1b870016_290976ignoreE,(_ZN40_INTERNAL_e0250ef1_4_k_cu_1b870016_290974cute7productE - _ZN40_INTERNAL_e0250ef1_4_k_cu_1b870016_290974cuda3std3__442_GLOBAL__N__e0250ef1_4_k_cu_1b870016_290976ignoreE)
_ZN40_INTERNAL_e0250ef1_4_k_cu_1b870016_290974cuda3std3__442_GLOBAL__N__e0250ef1_4_k_cu_1b870016_290976ignoreE:
	.zero		1
	.type		_ZN40_INTERNAL_e0250ef1_4_k_cu_1b870016_290974cute7productE,@object
	.size		_ZN40_INTERNAL_e0250ef1_4_k_cu_1b870016_290974cute7productE,(_ZN40_INTERNAL_e0250ef1_4_k_cu_1b870016_290974cuda3std3__45__cpo3endE - _ZN40_INTERNAL_e0250ef1_4_k_cu_1b870016_290974cute7productE)
_ZN40_INTERNAL_e0250ef1_4_k_cu_1b870016_290974cute7productE:
	.zero		1
	.type		_ZN40_INTERNAL_e0250ef1_4_k_cu_1b870016_290974cuda3std3__45__cpo3endE,@object
	.size		_ZN40_INTERNAL_e0250ef1_4_k_cu_1b870016_290974cuda3std3__45__cpo3endE,(_ZN40_INTERNAL_e0250ef1_4_k_cu_1b870016_290974cuda3std3__419piecewise_constructE - _ZN40_INTERNAL_e0250ef1_4_k_cu_1b870016_290974cuda3std3__45__cpo3endE)
_ZN40_INTERNAL_e0250ef1_4_k_cu_1b870016_290974cuda3std3__45__cpo3endE:
	.zero		1
	.type		_ZN40_INTERNAL_e0250ef1_4_k_cu_1b870016_290974cuda3std3__419piecewise_constructE,@object
	.size		_ZN40_INTERNAL_e0250ef1_4_k_cu_1b870016_290974cuda3std3__419piecewise_constructE,(_ZN40_INTERNAL_e0250ef1_4_k_cu_1b870016_290974cuda3std3__45__cpo4cendE - _ZN40_INTERNAL_e0250ef1_4_k_cu_1b870016_290974cuda3std3__419piecewise_constructE)
_ZN40_INTERNAL_e0250ef1_4_k_cu_1b870016_290974cuda3std3__419piecewise_constructE:
	.zero		1
	.type		_ZN40_INTERNAL_e0250ef1_4_k_cu_1b870016_290974cuda3std3__45__cpo4cendE,@object
	.size		_ZN40_INTERNAL_e0250ef1_4_k_cu_1b870016_290974cuda3std3__45__cpo4cendE,(_ZN40_INTERNAL_e0250ef1_4_k_cu_1b870016_290974cuda3std6ranges3__45__cpo4swapE - _ZN40_INTERNAL_e0250ef1_4_k_cu_1b870016_290974cuda3std3__45__cpo4cendE)
_ZN40_INTERNAL_e0250ef1_4_k_cu_1b870016_290974cuda3std3__45__cpo4cendE:
	.zero		1
	.type		_ZN40_INTERNAL_e0250ef1_4_k_cu_1b870016_290974cuda3std6ranges3__45__cpo4swapE,@object
	.size		_ZN40_INTERNAL_e0250ef1_4_k_cu_1b870016_290974cuda3std6ranges3__45__cpo4swapE,(.L_10 - _ZN40_INTERNAL_e0250ef1_4_k_cu_1b870016_290974cuda3std6ranges3__45__cpo4swapE)
_ZN40_INTERNAL_e0250ef1_4_k_cu_1b870016_290974cuda3std6ranges3__45__cpo4swapE:
	.zero		1
.L_10:


//--------------------- .nv.constant0._ZN7cutlass13device_kernelINS_4gemm6kernel13GemmUniversalIN4cute5tupleIJiiiiEEENS1_10collective13CollectiveMmaINS1_35MainloopSm100TmaUmmaWarpSpecializedILi17ELi2ELi4ENS5_IJNS4_1CILi1EEESB_SB_EEEEENS5_IJNSA_ILi64EEENSA_ILi128EEENSA_ILi32EEEEEENS_6half_tENS5_IJlSB_lEEESI_SJ_NS4_8TiledMMAINS4_8MMA_AtomIJNS4_20SM100_MMA_F16BF16_SSISI_SI_fLi64ELi128ELNS4_4UMMA5MajorE0ELSO_0ELNSN_7ScaleInE0ELSP_0EEEEEENS4_6LayoutISC_NS5_IJNSA_ILi0EEEST_ST_EEEEENS5_IJNS4_10UnderscoreESW_SW_EEEEENS4_13SM90_TMA_LOADENS4_14ComposedLayoutINS4_7SwizzleILi2ELi4ELi3EEENS4_18smem_ptr_flag_bitsILi16EEENSS_INS5_IJNSA_ILi8EEESG_EEENS5_IJSG_SB_EEEEEEEvNS4_8identityESZ_S19_vS1A_EENS_8epilogue10collective18CollectiveEpilogueINS1C_23Sm100TmaWarpSpecializedILi4ELi2ELi16ELb1ELb0EEEJSH_NS5_IJNSS_ISE_SB_EENSS_ISG_SB_EEEEESI_SJ_SI_SJ_NS1C_6fusion15FusionCallbacksIS1G_NS1K_17LinearCombinationISI_fSI_fLNS_15FloatRoundStyleE2EEESH_S1J_JEEENS4_5SM1004TMEM4LOAD26SM100_TMEM_LOAD_16dp256b4xESZ_S19_NS4_17SM75_U32x4_LDSM_NENS4_14SM90_TMA_STOREES19_NS4_17SM90_U32x4_STSM_NENS4_39AutoVectorizingCopyWithAssumedAlignmentILi128EEEEEEvvEEEEvNT_6ParamsE --------------------------
	.section	.nv.constant0._ZN7cutlass13device_kernelINS_4gemm6kernel13GemmUniversalIN4cute5tupleIJiiiiEEENS1_10collective13CollectiveMmaINS1_35MainloopSm100TmaUmmaWarpSpecializedILi17ELi2ELi4ENS5_IJNS4_1CILi1EEESB_SB_EEEEENS5_IJNSA_ILi64EEENSA_ILi128EEENSA_ILi32EEEEEENS_6half_tENS5_IJlSB_lEEESI_SJ_NS4_8TiledMMAINS4_8MMA_AtomIJNS4_20SM100_MMA_F16BF16_SSISI_SI_fLi64ELi128ELNS4_4UMMA5MajorE0ELSO_0ELNSN_7ScaleInE0ELSP_0EEEEEENS4_6LayoutISC_NS5_IJNSA_ILi0EEEST_ST_EEEEENS5_IJNS4_10UnderscoreESW_SW_EEEEENS4_13SM90_TMA_LOADENS4_14ComposedLayoutINS4_7SwizzleILi2ELi4ELi3EEENS4_18smem_ptr_flag_bitsILi16EEENSS_INS5_IJNSA_ILi8EEESG_EEENS5_IJSG_SB_EEEEEEEvNS4_8identityESZ_S19_vS1A_EENS_8epilogue10collective18CollectiveEpilogueINS1C_23Sm100TmaWarpSpecializedILi4ELi2ELi16ELb1ELb0EEEJSH_NS5_IJNSS_ISE_SB_EENSS_ISG_SB_EEEEESI_SJ_SI_SJ_NS1C_6fusion15FusionCallbacksIS1G_NS1K_17LinearCombinationISI_fSI_fLNS_15FloatRoundStyleE2EEESH_S1J_JEEENS4_5SM1004TMEM4LOAD26SM100_TMEM_LOAD_16dp256b4xESZ_S19_NS4_17SM75_U32x4_LDSM_NENS4_14SM90_TMA_STOREES19_NS4_17SM90_U32x4_STSM_NENS4_39AutoVectorizingCopyWithAssumedAlignmentILi128EEEEEEvvEEEEvNT_6ParamsE,"a",@progbits
	.sectionflags	@""
	.align	4
.nv.constant0._ZN7cutlass13device_kernelINS_4gemm6kernel13GemmUniversalIN4cute5tupleIJiiiiEEENS1_10collective13CollectiveMmaINS1_35MainloopSm100TmaUmmaWarpSpecializedILi17ELi2ELi4ENS5_IJNS4_1CILi1EEESB_SB_EEEEENS5_IJNSA_ILi64EEENSA_ILi128EEENSA_ILi32EEEEEENS_6half_tENS5_IJlSB_lEEESI_SJ_NS4_8TiledMMAINS4_8MMA_AtomIJNS4_20SM100_MMA_F16BF16_SSISI_SI_fLi64ELi128ELNS4_4UMMA5MajorE0ELSO_0ELNSN_7ScaleInE0ELSP_0EEEEEENS4_6LayoutISC_NS5_IJNSA_ILi0EEEST_ST_EEEEENS5_IJNS4_10UnderscoreESW_SW_EEEEENS4_13SM90_TMA_LOADENS4_14ComposedLayoutINS4_7SwizzleILi2ELi4ELi3EEENS4_18smem_ptr_flag_bitsILi16EEENSS_INS5_IJNSA_ILi8EEESG_EEENS5_IJSG_SB_EEEEEEEvNS4_8identityESZ_S19_vS1A_EENS_8epilogue10collective18CollectiveEpilogueINS1C_23Sm100TmaWarpSpecializedILi4ELi2ELi16ELb1ELb0EEEJSH_NS5_IJNSS_ISE_SB_EENSS_ISG_SB_EEEEESI_SJ_SI_SJ_NS1C_6fusion15FusionCallbacksIS1G_NS1K_17LinearCombinationISI_fSI_fLNS_15FloatRoundStyleE2EEESH_S1J_JEEENS4_5SM1004TMEM4LOAD26SM100_TMEM_LOAD_16dp256b4xESZ_S19_NS4_17SM75_U32x4_LDSM_NENS4_14SM90_TMA_STOREES19_NS4_17SM90_U32x4_STSM_NENS4_39AutoVectorizingCopyWithAssumedAlignmentILi128EEEEEEvvEEEEvNT_6ParamsE:
	.zero		2944


//--------------------- SYMBOLS --------------------------

	.type		.nv.reservedSmem.offset0,@object
	.size		.nv.reservedSmem.offset0,0x4
	.type		.nv.reservedSmem.cap,@object
	.size		.nv.reservedSmem.cap,0x4
	.type		__assertfail,@function
